def gluon_wgmma(
    a_ptr,
    b_ptr,
    c_ptr,
    M,
    N,
    K,
    stride_am,
    stride_bk,
    stride_cm,
    BLOCK_M: gl.constexpr,
    BLOCK_N: gl.constexpr,
    BLOCK_K: gl.constexpr,
    DTYPE: gl.constexpr,
    A_LAYOUT: gl.constexpr,
    B_LAYOUT: gl.constexpr,
    C_LAYOUT: gl.constexpr,
    B_SHAPE: gl.constexpr,
    TRANS_B: gl.constexpr,
    NUM_BUFFERS: gl.constexpr,
    NUM_WARPS: gl.constexpr,
):
    a_desc = tma.make_tensor_descriptor(
        a_ptr, [M, K], [stride_am, 1], [BLOCK_M, BLOCK_K], A_LAYOUT
    )
    b_desc = tma.make_tensor_descriptor(
        b_ptr,
        [N, K] if TRANS_B else [K, N],
        [stride_bk, 1],
        B_SHAPE,
        B_LAYOUT,
    )
    c_desc = tma.make_tensor_descriptor(
        c_ptr, [M, N], [stride_cm, 1], [BLOCK_M, BLOCK_N], C_LAYOUT
    )

    a_bufs = gl.allocate_shared_memory(
        DTYPE, [NUM_BUFFERS, BLOCK_M, BLOCK_K], A_LAYOUT
    )
    b_bufs = gl.allocate_shared_memory(DTYPE, [NUM_BUFFERS] + B_SHAPE, B_LAYOUT)

    pid_m = gl.program_id(0)
    pid_n = gl.program_id(1)
    off_m = pid_m * BLOCK_M
    off_n = pid_n * BLOCK_N

    mma_layout: gl.constexpr = pick_wgmma_layout(DTYPE, BLOCK_M, BLOCK_N, NUM_WARPS)
    acc = warpgroup_mma_init(
        gl.zeros((BLOCK_M, BLOCK_N), dtype=gl.float32, layout=mma_layout)
    )

    bars = gl.allocate_shared_memory(
        gl.int64, [NUM_BUFFERS, 1], mbarrier.MBarrierLayout()
    )
    for i in gl.static_range(NUM_BUFFERS):
        mbarrier.init(bars.index(i), count=1)
    idx = 0
    phase = 0

    for k in range(0, K, BLOCK_K):
        a = a_bufs.index(idx)
        b = b_bufs.index(idx)
        bar = bars.index(idx)
        mbarrier.expect(bar, a_desc.block_type.nbytes + b_desc.block_type.nbytes)
        tma.async_copy_global_to_shared(a_desc, [off_m, k], bar, a)
        tma.async_copy_global_to_shared(
            b_desc, [off_n, k] if TRANS_B else [k, off_n], bar, b
        )
        mbarrier.wait(bar, phase=phase)

        if TRANS_B:
            b = b.permute((1, 0))
        acc = warpgroup_mma_wait(num_outstanding=0, deps=(acc,))
        acc = warpgroup_mma(a, b, acc, is_async=True)

        idx += 1
        if idx == NUM_BUFFERS:
            idx = 0
            phase ^= 1

    acc = warpgroup_mma_wait(num_outstanding=0, deps=(acc,))
    for i in gl.static_range(NUM_BUFFERS):
        mbarrier.invalidate(bars.index(i))

    c_smem = gl.allocate_shared_memory(DTYPE, [BLOCK_M, BLOCK_N], C_LAYOUT)
    c_smem.store(acc.to(DTYPE))
    fence_async_shared()
    tma.async_copy_shared_to_global(c_desc, [off_m, off_n], c_smem)
    tma.store_wait(pendings=0)

# config = {"BLOCK_K": 32, "BLOCK_M": 256, "BLOCK_N": 256, "arch": "sm_90", "dtype": "fp8e4m3", "num_buffers": 1, "num_warps": 8, "trans_b": 1}
# arch = sm_90


// ===== COMPILED SASS (sm_90a) =====

	.target	sm_90a

	.elftype	@"ET_EXEC"


//--------------------- .note.nv.tkinfo           --------------------------
	.section	.note.nv.tkinfo,"",@"SHT_NOTE"
	.sectionflags	@"SHF_NOTE_NV_TKINFO"
	.tkinfo
        /*0018*/ 	.word	0x00000002
        /*0030*/ 	.string	""
        /*0030*/ 	.string	"ptxas"
        /*0030*/ 	.string	"Cuda compilation tools, release 13.0, V13.0.88"
        /*0030*/ 	.string	"Build cuda_13.0.r13.0/compiler.36424714_0"
        /*0030*/ 	.string	"-v  -suppress-debug-info  -lineinfo  -arch sm_90a "



//--------------------- .note.nv.cuinfo           --------------------------
	.section	.note.nv.cuinfo,"",@"SHT_NOTE"
	.sectionflags	@"SHF_NOTE_NV_CUINFO"
        /*0018*/ 	.short	0x0002
        /*001a*/ 	.short	0x005a
        /*001c*/ 	.short	0x0082
	.zero		2


//--------------------- .nv.info                  --------------------------
	.section	.nv.info,"",@"SHT_CUDA_INFO"
	.align	4


	//----- nvinfo : EIATTR_REGCOUNT
	.align		4
        /*0000*/ 	.byte	0x04, 0x2f
        /*0002*/ 	.short	(.L_1 - .L_0)
	.align		4
.L_0:
        /*0004*/ 	.word	index@(gluon_wgmma)
        /*0008*/ 	.word	0x000000ff


	//----- nvinfo : EIATTR_FRAME_SIZE
	.align		4
.L_1:
        /*000c*/ 	.byte	0x04, 0x11
        /*000e*/ 	.short	(.L_3 - .L_2)
	.align		4
.L_2:
        /*0010*/ 	.word	index@(gluon_wgmma)
        /*0014*/ 	.word	0x00000270


	//----- nvinfo : EIATTR_MIN_STACK_SIZE
	.align		4
.L_3:
        /*0018*/ 	.byte	0x04, 0x12
        /*001a*/ 	.short	(.L_5 - .L_4)
	.align		4
.L_4:
        /*001c*/ 	.word	index@(gluon_wgmma)
        /*0020*/ 	.word	0x00000270
.L_5:


//--------------------- .nv.compat                --------------------------
	.section	.nv.compat,"",@"SHT_CUDA_COMPAT_INFO"
	.align	4
        /*0000*/ 	.byte	0x02, 0x09, 0x01, 0x00, 0x02, 0x02, 0x04, 0x00, 0x02, 0x05, 0x05, 0x00, 0x03, 0x07, 0x01, 0x01
        /*0010*/ 	.byte	0x02, 0x03, 0x03, 0x00, 0x02, 0x06, 0x01, 0x00, 0x04, 0x0b, 0x08, 0x00, 0x00, 0x00, 0x00, 0x00
        /*0020*/ 	.byte	0x00, 0x00, 0x00, 0x00


//--------------------- .nv.info.gluon_wgmma      --------------------------
	.section	.nv.info.gluon_wgmma,"",@"SHT_CUDA_INFO"
	.sectionflags	@""
	.align	4


	//----- nvinfo : EIATTR_CUDA_API_VERSION
	.align		4
        /*0000*/ 	.byte	0x04, 0x37
        /*0002*/ 	.short	(.L_7 - .L_6)
.L_6:
        /*0004*/ 	.word	0x00000082


	//----- nvinfo : EIATTR_KPARAM_INFO
	.align		4
.L_7:
        /*0008*/ 	.byte	0x04, 0x17
        /*000a*/ 	.short	(.L_9 - .L_8)
.L_8:
        /*000c*/ 	.word	0x00000000
        /*0010*/ 	.short	0x000a
        /*0012*/ 	.short	0x0048
        /*0014*/ 	.byte	0x00, 0xf4, 0x21, 0x00


	//----- nvinfo : EIATTR_KPARAM_INFO
	.align		4
.L_9:
        /*0018*/ 	.byte	0x04, 0x17
        /*001a*/ 	.short	(.L_11 - .L_10)
.L_10:
        /*001c*/ 	.word	0x00000000
        /*0020*/ 	.short	0x0009
        /*0022*/ 	.short	0x0040
        /*0024*/ 	.byte	0x00, 0xf4, 0x21, 0x00


	//----- nvinfo : EIATTR_KPARAM_INFO
	.align		4
.L_11:
        /*0028*/ 	.byte	0x04, 0x17
        /*002a*/ 	.short	(.L_13 - .L_12)
.L_12:
        /*002c*/ 	.word	0x00000000
        /*0030*/ 	.short	0x0008
        /*0032*/ 	.short	0x0038
        /*0034*/ 	.byte	0x00, 0xf0, 0x21, 0x00


	//----- nvinfo : EIATTR_KPARAM_INFO
	.align		4
.L_13:
        /*0038*/ 	.byte	0x04, 0x17
        /*003a*/ 	.short	(.L_15 - .L_14)
.L_14:
        /*003c*/ 	.word	0x00000000
        /*0040*/ 	.short	0x0007
        /*0042*/ 	.short	0x0030
        /*0044*/ 	.byte	0x00, 0xf0, 0x21, 0x00


	//----- nvinfo : EIATTR_KPARAM_INFO
	.align		4
.L_15:
        /*0048*/ 	.byte	0x04, 0x17
        /*004a*/ 	.short	(.L_17 - .L_16)
.L_16:
        /*004c*/ 	.word	0x00000000
        /*0050*/ 	.short	0x0006
        /*0052*/ 	.short	0x0028
        /*0054*/ 	.byte	0x00, 0xf0, 0x21, 0x00


	//----- nvinfo : EIATTR_KPARAM_INFO
	.align		4
.L_17:
        /*0058*/ 	.byte	0x04, 0x17
        /*005a*/ 	.short	(.L_19 - .L_18)
.L_18:
        /*005c*/ 	.word	0x00000000
        /*0060*/ 	.short	0x0005
        /*0062*/ 	.short	0x0020
        /*0064*/ 	.byte	0x00, 0xf0, 0x11, 0x00


	//----- nvinfo : EIATTR_KPARAM_INFO
	.align		4
.L_19:
        /*0068*/ 	.byte	0x04, 0x17
        /*006a*/ 	.short	(.L_21 - .L_20)
.L_20:
        /*006c*/ 	.word	0x00000000
        /*0070*/ 	.short	0x0004
        /*0072*/ 	.short	0x001c
        /*0074*/ 	.byte	0x00, 0xf0, 0x11, 0x00


	//----- nvinfo : EIATTR_KPARAM_INFO
	.align		4
.L_21:
        /*0078*/ 	.byte	0x04, 0x17
        /*007a*/ 	.short	(.L_23 - .L_22)
.L_22:
        /*007c*/ 	.word	0x00000000
        /*0080*/ 	.short	0x0003
        /*0082*/ 	.short	0x0018
        /*0084*/ 	.byte	0x00, 0xf0, 0x11, 0x00


	//----- nvinfo : EIATTR_KPARAM_INFO
	.align		4
.L_23:
        /*0088*/ 	.byte	0x04, 0x17
        /*008a*/ 	.short	(.L_25 - .L_24)
.L_24:
        /*008c*/ 	.word	0x00000000
        /*0090*/ 	.short	0x0002
        /*0092*/ 	.short	0x0010
        /*0094*/ 	.byte	0x00, 0xf4, 0x21, 0x00


	//----- nvinfo : EIATTR_KPARAM_INFO
	.align		4
.L_25:
        /*0098*/ 	.byte	0x04, 0x17
        /*009a*/ 	.short	(.L_27 - .L_26)
.L_26:
        /*009c*/ 	.word	0x00000000
        /*00a0*/ 	.short	0x0001
        /*00a2*/ 	.short	0x0008
        /*00a4*/ 	.byte	0x00, 0xf4, 0x21, 0x00


	//----- nvinfo : EIATTR_KPARAM_INFO
	.align		4
.L_27:
        /*00a8*/ 	.byte	0x04, 0x17
        /*00aa*/ 	.short	(.L_29 - .L_28)
.L_28:
        /*00ac*/ 	.word	0x00000000
        /*00b0*/ 	.short	0x0000
        /*00b2*/ 	.short	0x0000
        /*00b4*/ 	.byte	0x00, 0xf4, 0x21, 0x00


	//----- nvinfo : EIATTR_SPARSE_MMA_MASK
	.align		4
.L_29:
        /*00b8*/ 	.byte	0x03, 0x50
        /*00ba*/ 	.short	0x0000


	//----- nvinfo : EIATTR_MAXREG_COUNT
	.align		4
        /*00bc*/ 	.byte	0x03, 0x1b
        /*00be*/ 	.short	0x00ff


	//----- nvinfo : EIATTR_NUM_BARRIERS
	.align		4
        /*00c0*/ 	.byte	0x02, 0x4c
        /*00c2*/ 	.byte	0x01
	.zero		1


	//----- nvinfo : EIATTR_ANNOTATIONS
	.align		4
        /*00c4*/ 	.byte	0x04, 0x55
        /*00c6*/ 	.short	(.L_31 - .L_30)


	//   ....[0]....
.L_30:
        /*00c8*/ 	.word	0x00000001
        /*00cc*/ 	.byte	0xe0, 0x12, 0x00, 0x00, 0x01, 0x00, 0x00, 0x00, 0x20, 0x13, 0x00, 0x00, 0x01, 0x00, 0x00, 0x00
        /* <DEDUP_REMOVED lines=273> */
        /*11ec*/ 	.byte	0x60, 0x41, 0x00, 0x00, 0x01, 0x00, 0x00, 0x00, 0x70, 0x41, 0x00, 0x00


	//----- nvinfo : EIATTR_MERCURY_ISA_VERSION
	.align		4
.L_31:
        /*11f8*/ 	.byte	0x03, 0x5f
        /*11fa*/ 	.short	0x0101


	//----- nvinfo : EIATTR_INT_WARP_WIDE_INSTR_OFFSETS
	.align		4
        /*11fc*/ 	.byte	0x04, 0x31
        /*11fe*/ 	.short	(.L_33 - .L_32)


	//   ....[0]....
.L_32:
        /*1200*/ 	.word	0x00001250


	//   ....[1]....
        /*1204*/ 	.word	0x000012a0


	//   ....[2]....
        /*1208*/ 	.word	0x00002be0


	//   ....[3]....
        /*120c*/ 	.word	0x00002bf0


	//   ....[4]....
        /*1210*/ 	.word	0x00002c00


	//   ....[5]....
        /*1214*/ 	.word	0x00002c10


	//   ....[6]....
        /*1218*/ 	.word	0x00004960


	//   ....[7]....
        /*121c*/ 	.word	0x00004970


	//----- nvinfo : EIATTR_COOP_GROUP_MASK_REGIDS
	.align		4
.L_33:
        /*1220*/ 	.byte	0x04, 0x29
        /*1222*/ 	.short	(.L_35 - .L_34)


	//   ....[0]....
.L_34:
        /*1224*/ 	.word	0xffffffff


	//   ....[1]....
        /*1228*/ 	.word	0xffffffff


	//   ....[2]....
        /*122c*/ 	.word	0xffffffff


	//   ....[3]....
        /*1230*/ 	.word	0xffffffff


	//----- nvinfo : EIATTR_COOP_GROUP_INSTR_OFFSETS
	.align		4
.L_35:
        /*1234*/ 	.byte	0x04, 0x28
        /*1236*/ 	.short	(.L_37 - .L_36)


	//   ....[0]....
.L_36:
        /*1238*/ 	.word	0x00000150


	//   ....[1]....
        /*123c*/ 	.word	0x000006f0


	//   ....[2]....
        /*1240*/ 	.word	0x00000ce0


	//   ....[3]....
        /*1244*/ 	.word	0x00003230


	//----- nvinfo : EIATTR_MBARRIER_INSTR_OFFSETS
	.align		4
.L_37:
        /*1248*/ 	.byte	0x04, 0x39
        /*124a*/ 	.short	(.L_39 - .L_38)


	//   ....[0]....
.L_38:
        /*124c*/ 	.word	0x000012c0
        /*1250*/ 	.word	0x000000ff
        /*1254*/ 	.word	0x00004000
        /*1258*/ 	.short	0x0100
        /*125a*/ 	.byte	0x08
	.zero		1


	//   ....[1]....
        /*125c*/ 	.word	0x00002d20
        /*1260*/ 	.word	0x000000ff
        /*1264*/ 	.word	0x00004000
        /*1268*/ 	.short	0x010a
        /*126a*/ 	.byte	0x08
	.zero		1


	//   ....[2]....
        /*126c*/ 	.word	0x000038d0
        /*1270*/ 	.word	0x000000ff
        /*1274*/ 	.word	0x00004000
        /*1278*/ 	.short	0x0108
        /*127a*/ 	.byte	0x08
	.zero		1


	//   ....[3]....
        /*127c*/ 	.word	0x00005380
        /*1280*/ 	.word	0x000000ff
        /*1284*/ 	.word	0x00004000
        /*1288*/ 	.short	0x010a
        /*128a*/ 	.byte	0x08
	.zero		1


	//----- nvinfo : EIATTR_NUM_MBARRIERS
	.align		4
.L_39:
        /*128c*/ 	.byte	0x03, 0x38
        /*128e*/ 	.short	0x0001


	//----- nvinfo : EIATTR_EXIT_INSTR_OFFSETS
	.align		4
        /*1290*/ 	.byte	0x04, 0x1c
        /*1292*/ 	.short	(.L_41 - .L_40)


	//   ....[0]....
.L_40:
        /*1294*/ 	.word	0x00005370


	//----- nvinfo : EIATTR_REQNTID
	.align		4
.L_41:
        /*1298*/ 	.byte	0x04, 0x10
        /*129a*/ 	.short	(.L_43 - .L_42)
.L_42:
        /*129c*/ 	.word	0x00000100
        /*12a0*/ 	.word	0x00000001
        /*12a4*/ 	.word	0x00000001


	//----- nvinfo : EIATTR_CRS_STACK_SIZE
	.align		4
.L_43:
        /*12a8*/ 	.byte	0x04, 0x1e
        /*12aa*/ 	.short	(.L_45 - .L_44)
.L_44:
        /*12ac*/ 	.word	0x00000000


	//----- nvinfo : EIATTR_CBANK_PARAM_SIZE
	.align		4
.L_45:
        /*12b0*/ 	.byte	0x03, 0x19
        /*12b2*/ 	.short	0x0050


	//----- nvinfo : EIATTR_PARAM_CBANK
	.align		4
        /*12b4*/ 	.byte	0x04, 0x0a
        /*12b6*/ 	.short	(.L_47 - .L_46)
	.align		4
.L_46:
        /*12b8*/ 	.word	index@(.nv.constant0.gluon_wgmma)
        /*12bc*/ 	.short	0x0210
        /*12be*/ 	.short	0x0050


	//----- nvinfo : EIATTR_SW_WAR
	.align		4
.L_47:
        /*12c0*/ 	.byte	0x04, 0x36
        /*12c2*/ 	.short	(.L_49 - .L_48)
.L_48:
        /*12c4*/ 	.word	0x00000008
.L_49:


//--------------------- .nv.callgraph             --------------------------
	.section	.nv.callgraph,"",@"SHT_CUDA_CALLGRAPH"
	.align	4
	.sectionentsize	8
	.align		4
        /*0000*/ 	.word	0x00000000
	.align		4
        /*0004*/ 	.word	0xffffffff
	.align		4
        /*0008*/ 	.word	0x00000000
	.align		4
        /*000c*/ 	.word	0xfffffffe
	.align		4
        /*0010*/ 	.word	0x00000000
	.align		4
        /*0014*/ 	.word	0xfffffffd
	.align		4
        /*0018*/ 	.word	0x00000000
	.align		4
        /*001c*/ 	.word	0xfffffffc


//--------------------- .text.gluon_wgmma         --------------------------
	.section	.text.gluon_wgmma,"ax",@progbits
	.align	128
        .global         gluon_wgmma
        .type           gluon_wgmma,@function
        .size           gluon_wgmma,(.L_x_54 - gluon_wgmma)
        .other          gluon_wgmma,@"STO_CUDA_ENTRY STV_DEFAULT"
gluon_wgmma:
.text.gluon_wgmma:
[----:B------:R-:W1:Y:S01]  /*0000*/  LDC R1, c[0x0][0x28] ;  /* 0x00000a00ff017b82 */ /* 0x000e620000000800 */
[----:B------:R-:W2:Y:S07]  /*0010*/  S2R R9, SR_TID.X ;  /* 0x0000000000097919 */ /* 0x000eae0000002100 */
[----:B------:R-:W3:Y:S01]  /*0020*/  S2UR UR4, SR_CgaCtaId ;  /* 0x00000000000479c3 */ /* 0x000ee20000008800 */
[----:B------:R-:W-:Y:S01]  /*0030*/  UMOV UR8, 0x400 ;  /* 0x0000040000087882 */ /* 0x000fe20000000000 */
[----:B------:R-:W-:Y:S01]  /*0040*/  ULDC UR6, c[0x0][0xc] ;  /* 0x0000030000067ab9 */ /* 0x000fe20000000800 */
[----:B------:R-:W-:Y:S01]  /*0050*/  ULDC.64 UR20, c[0x0][0x250] ;  /* 0x0000940000147ab9 */ /* 0x000fe20000000a00 */
[----:B------:R-:W-:Y:S01]  /*0060*/  BSSY B0, `(.L_x_0) ;  /* 0x000001e000007945 */ /* 0x000fe20003800000 */
[----:B-1----:R-:W-:-:S03]  /*0070*/  VIADD R1, R1, 0xfffffd90 ;  /* 0xfffffd9001017836 */ /* 0x002fc60000000000 */
[----:B------:R-:W1:Y:S08]  /*0080*/  LDC R14, c[0x0][0x230] ;  /* 0x00008c00ff0e7b82 */ /* 0x000e700000000800 */
[----:B------:R-:W-:Y:S08]  /*0090*/  S2UR UR12, SR_CTAID.Y ;  /* 0x00000000000c79c3 */ /* 0x000ff00000002600 */
[----:B------:R-:W4:Y:S01]  /*00a0*/  S2UR UR5, SR_CTAID.Z ;  /* 0x00000000000579c3 */ /* 0x000f220000002700 */
[----:B---3--:R-:W-:-:S03]  /*00b0*/  ULEA UR8, UR4, UR8, 0x18 ;  /* 0x0000000804087291 */ /* 0x008fc6000f8ec03f */
[----:B------:R-:W-:Y:S01]  /*00c0*/  ULDC UR4, c[0x0][0x10] ;  /* 0x0000040000047ab9 */ /* 0x000fe20000000800 */
[----:B--2---:R-:W-:-:S03]  /*00d0*/  LOP3.LUT R4, R9, 0xff, RZ, 0xc0, !PT ;  /* 0x000000ff09047812 */ /* 0x004fc600078ec0ff */
[----:B------:R-:W2:Y:S01]  /*00e0*/  S2UR UR10, SR_CTAID.X ;  /* 0x00000000000a79c3 */ /* 0x000ea20000002500 */
[----:B-1----:R-:W-:Y:S01]  /*00f0*/  VIADD R6, R14, 0xffffffff ;  /* 0xffffffff0e067836 */ /* 0x002fe20000000000 */
[C---:B------:R-:W-:Y:S02]  /*0100*/  ISETP.GE.U32.AND P0, PT, R4.reuse, 0x20, PT ;  /* 0x000000200400780c */ /* 0x040fe40003f06070 */
[C---:B------:R-:W-:Y:S02]  /*0110*/  ISETP.NE.U32.AND P2, PT, R4.reuse, RZ, PT ;  /* 0x000000ff0400720c */ /* 0x040fe40003f45070 */
[----:B------:R-:W-:Y:S02]  /*0120*/  LEA R5, R4, UR8, 0x2 ;  /* 0x0000000804057c11 */ /* 0x000fe4000f8e10ff */
[----:B------:R-:W1:Y:S07]  /*0130*/  LDC R7, c[0x0][0x228] ;  /* 0x00008a00ff077b82 */ /* 0x000e6e0000000800 */
[----:B------:R3:W-:Y:S01]  /*0140*/  @!P0 STS [R5], RZ ;  /* 0x000000ff05008388 */ /* 0x0007e20000000800 */
[----:B------:R-:W-:-:S03]  /*0150*/  NOP ;  /* 0x0000000000007918 */ /* 0x000fc60000000000 */
[----:B------:R3:W-:Y:S01]  /*0160*/  @!P2 STS [UR8+0x20], R6 ;  /* 0x00002006ff00a988 */ /* 0x0007e20008000808 */
[----:B----4-:R-:W-:-:S04]  /*0170*/  UIMAD UR4, UR5, UR4, UR12 ;  /* 0x00000004050472a4 */ /* 0x010fc8000f8e020c */
[----:B--2---:R-:W-:-:S04]  /*0180*/  UIMAD UR4, UR4, UR6, UR10 ;  /* 0x00000006040472a4 */ /* 0x004fc8000f8e020a */
[----:B------:R-:W-:Y:S01]  /*0190*/  UIMAD UR9, UR4, 0x180, URZ ;  /* 0x00000180040978a4 */ /* 0x000fe2000f8e023f */
[----:B-1----:R-:W-:-:S03]  /*01a0*/  VIADD R7, R7, 0xffffffff ;  /* 0xffffffff07077836 */ /* 0x002fc60000000000 */
[----:B------:R-:W-:-:S04]  /*01b0*/  UIADD3 UR6, UP0, UR9, UR20, URZ ;  /* 0x0000001409067290 */ /* 0x000fc8000ff1e03f */
[----:B------:R-:W-:Y:S01]  /*01c0*/  ULEA.HI.X.SX32 UR7, UR9, UR21, 0x1, UP0 ;  /* 0x0000001509077291 */ /* 0x000fe200080f0e3f */
[----:B---3--:R-:W-:Y:S11]  /*01d0*/  @P2 BRA `(.L_x_1) ;  /* 0x0000000000182947 */ /* 0x008ff60003800000 */
[----:B------:R-:W1:Y:S01]  /*01e0*/  LDS R0, [UR8+0x8] ;  /* 0x00000808ff007984 */ /* 0x000e620008000800 */
[----:B------:R-:W2:Y:S01]  /*01f0*/  LDC.64 R10, c[0x0][0x210] ;  /* 0x00008400ff0a7b82 */ /* 0x000ea20000000a00 */
[----:B------:R-:W-:Y:S02]  /*0200*/  IMAD.MOV.U32 R3, RZ, RZ, 0x70 ;  /* 0x00000070ff037424 */ /* 0x000fe400078e00ff */
[----:B--2---:R2:W-:Y:S03]  /*0210*/  STS.64 [UR8], R10 ;  /* 0x0000000aff007988 */ /* 0x0045e60008000a08 */
[----:B-1----:R-:W-:-:S05]  /*0220*/  LOP3.LUT R0, R0, 0x10, R3, 0xd8, !PT ;  /* 0x0000001000007812 */ /* 0x002fca00078ed803 */
[----:B------:R2:W-:Y:S02]  /*0230*/  STS [UR8+0x8], R0 ;  /* 0x00000800ff007988 */ /* 0x0005e40008000808 */
.L_x_1:
[----:B------:R-:W-:Y:S05]  /*0240*/  BSYNC B0 ;  /* 0x0000000000007941 */ /* 0x000fea0003800000 */
.L_x_0:
[----:B------:R-:W-:Y:S04]  /*0250*/  BSSY B0, `(.L_x_2) ;  /* 0x000000a000007945 */ /* 0x000fe80003800000 */
[----:B------:R-:W-:Y:S05]  /*0260*/  @P2 BRA `(.L_x_3) ;  /* 0x0000000000202947 */ /* 0x000fea0003800000 */
[----:B--2---:R-:W1:Y:S01]  /*0270*/  LDS R0, [UR8+0x34] ;  /* 0x00003408ff007984 */ /* 0x004e620008000800 */
[----:B------:R-:W-:Y:S02]  /*0280*/  IMAD.MOV.U32 R3, RZ, RZ, 0x1f000000 ;  /* 0x1f000000ff037424 */ /* 0x000fe400078e00ff */
[----:B------:R-:W-:Y:S01]  /*0290*/  @!P2 IMAD.MOV.U32 R2, RZ, RZ, 0xff ;  /* 0x000000ffff02a424 */ /* 0x000fe200078e00ff */
[----:B------:R-:W2:Y:S02]  /*02a0*/  @!P2 LDS R11, [UR8+0x38] ;  /* 0x00003808ff0ba984 */ /* 0x000ea40008000800 */
[----:B-1----:R-:W-:Y:S02]  /*02b0*/  LOP3.LUT R0, R0, 0xff000000, R3, 0xb8, !PT ;  /* 0xff00000000007812 */ /* 0x002fe400078eb803 */
[----:B--2---:R-:W-:-:S03]  /*02c0*/  @!P2 LOP3.LUT R2, R11, 0xff, R2, 0xb8, !PT ;  /* 0x000000ff0b02a812 */ /* 0x004fc600078eb802 */
[----:B------:R1:W-:Y:S04]  /*02d0*/  STS [UR8+0x34], R0 ;  /* 0x00003400ff007988 */ /* 0x0003e80008000808 */
[----:B------:R1:W-:Y:S02]  /*02e0*/  @!P2 STS [UR8+0x38], R2 ;  /* 0x00003802ff00a988 */ /* 0x0003e40008000808 */
.L_x_3:
[----:B------:R-:W-:Y:S05]  /*02f0*/  BSYNC B0 ;  /* 0x0000000000007941 */ /* 0x000fea0003800000 */
.L_x_2:
[----:B------:R-:W-:Y:S04]  /*0300*/  BSSY B0, `(.L_x_4) ;  /* 0x000000a000007945 */ /* 0x000fe80003800000 */
[----:B------:R-:W-:Y:S05]  /*0310*/  @P2 BRA `(.L_x_5) ;  /* 0x0000000000202947 */ /* 0x000fea0003800000 */
[----:B-12---:R-:W1:Y:S01]  /*0320*/  LDS R0, [UR8+0x1c] ;  /* 0x00001c08ff007984 */ /* 0x006e620008000800 */
[----:B------:R-:W2:Y:S03]  /*0330*/  LDC.64 R10, c[0x0][0x238] ;  /* 0x00008e00ff0a7b82 */ /* 0x000ea60000000a00 */
[----:B------:R3:W-:Y:S01]  /*0340*/  STS [UR8+0x24], R7 ;  /* 0x00002407ff007988 */ /* 0x0007e20008000808 */
[--C-:B--2---:R-:W-:Y:S02]  /*0350*/  SHF.R.U32.HI R3, RZ, 0x4, R11.reuse ;  /* 0x00000004ff037819 */ /* 0x104fe4000001160b */
[----:B------:R-:W-:-:S05]  /*0360*/  SHF.R.U64 R2, R10, 0x4, R11 ;  /* 0x000000040a027819 */ /* 0x000fca000000120b */
[----:B------:R3:W-:Y:S01]  /*0370*/  STS [UR8+0xc], R2 ;  /* 0x00000c02ff007988 */ /* 0x0007e20008000808 */
[----:B-1----:R-:W-:-:S05]  /*0380*/  LOP3.LUT R0, R0, 0xf, R3, 0xb8, !PT ;  /* 0x0000000f00007812 */ /* 0x002fca00078eb803 */
[----:B------:R3:W-:Y:S02]  /*0390*/  STS [UR8+0x1c], R0 ;  /* 0x00001c00ff007988 */ /* 0x0007e40008000808 */
.L_x_5:
[----:B------:R-:W-:Y:S05]  /*03a0*/  BSYNC B0 ;  /* 0x0000000000007941 */ /* 0x000fea0003800000 */
.L_x_4:
[----:B------:R-:W-:Y:S04]  /*03b0*/  BSSY B1, `(.L_x_6) ;  /* 0x000001e000017945 */ /* 0x000fe80003800000 */
[----:B------:R-:W-:Y:S01]  /*03c0*/  BSSY B0, `(.L_x_7) ;  /* 0x0000019000007945 */ /* 0x000fe20003800000 */
[----:B-123--:R-:W-:-:S03]  /*03d0*/  IMAD.MOV.U32 R0, RZ, RZ, RZ ;  /* 0x000000ffff007224 */ /* 0x00efc600078e00ff */
[----:B------:R-:W-:Y:S05]  /*03e0*/  @P2 BRA `(.L_x_8) ;  /* 0x00000000001c2947 */ /* 0x000fea0003800000 */
[----:B------:R-:W1:Y:S02]  /*03f0*/  LDS R2, [UR8+0x34] ;  /* 0x00003408ff027984 */ /* 0x000e640008000800 */
[----:B-1----:R-:W-:-:S05]  /*0400*/  LOP3.LUT R2, R2, 0x7, RZ, 0xb8, !PT ;  /* 0x0000000702027812 */ /* 0x002fca00078eb8ff */
[----:B------:R1:W-:Y:S01]  /*0410*/  STS [UR8+0x34], R2 ;  /* 0x00003402ff007988 */ /* 0x0003e20008000808 */
[----:B------:R-:W-:Y:S05]  /*0420*/  @P2 BRA `(.L_x_9) ;  /* 0x00000000001c2947 */ /* 0x000fea0003800000 */
[----:B-1----:R-:W1:Y:S02]  /*0430*/  LDS R2, [UR8+0x34] ;  /* 0x00003408ff027984 */ /* 0x002e640008000800 */
[----:B-1----:R-:W-:-:S05]  /*0440*/  LOP3.LUT R2, R2, 0x38, RZ, 0xb8, !PT ;  /* 0x0000003802027812 */ /* 0x002fca00078eb8ff */
[----:B------:R1:W-:Y:S02]  /*0450*/  STS [UR8+0x34], R2 ;  /* 0x00003402ff007988 */ /* 0x0003e40008000808 */
.L_x_8:
[----:B------:R-:W-:Y:S05]  /*0460*/  @P2 BRA `(.L_x_10) ;  /* 0x00000000001c2947 */ /* 0x000fea0003800000 */
[----:B-1----:R-:W1:Y:S02]  /*0470*/  LDS R2, [UR8+0x8] ;  /* 0x00000808ff027984 */ /* 0x002e640008000800 */
[----:B-1----:R-:W-:-:S05]  /*0480*/  LOP3.LUT R2, R2, 0x780, RZ, 0xb8, !PT ;  /* 0x0000078002027812 */ /* 0x002fca00078eb8ff */
[----:B------:R2:W-:Y:S02]  /*0490*/  STS [UR8+0x8], R2 ;  /* 0x00000802ff007988 */ /* 0x0005e40008000808 */
.L_x_9:
[----:B------:R-:W-:Y:S05]  /*04a0*/  @P2 BRA `(.L_x_11) ;  /* 0x0000000000282947 */ /* 0x000fea0003800000 */
[----:B-12---:R-:W1:Y:S02]  /*04b0*/  LDS R2, [UR8+0x8] ;  /* 0x00000808ff027984 */ /* 0x006e640008000800 */
[----:B-1----:R-:W-:-:S05]  /*04c0*/  LOP3.LUT R2, R2, 0x1800, RZ, 0xb8, !PT ;  /* 0x0000180002027812 */ /* 0x002fca00078eb8ff */
[----:B------:R2:W-:Y:S02]  /*04d0*/  STS [UR8+0x8], R2 ;  /* 0x00000802ff007988 */ /* 0x0005e40008000808 */
.L_x_10:
[----:B------:R-:W-:Y:S05]  /*04e0*/  @P2 BREAK B0 ;  /* 0x0000000000002942 */ /* 0x000fea0003800000 */
[----:B------:R-:W-:Y:S05]  /*04f0*/  @P2 BRA `(.L_x_12) ;  /* 0x0000000000242947 */ /* 0x000fea0003800000 */
[----:B------:R-:W3:Y:S01]  /*0500*/  LDS R3, [UR8+0x8] ;  /* 0x00000808ff037984 */ /* 0x000ee20008000800 */
[----:B-12---:R-:W-:-:S05]  /*0510*/  IMAD.MOV.U32 R2, RZ, RZ, 0x6000 ;  /* 0x00006000ff027424 */ /* 0x006fca00078e00ff */
[----:B---3--:R-:W-:-:S04]  /*0520*/  LOP3.LUT R2, R3, 0x2000, R2, 0xd8, !PT ;  /* 0x0000200003027812 */ /* 0x008fc800078ed802 */
[----:B------:R-:W-:-:S05]  /*0530*/  LOP3.LUT R2, R2, 0x400000, RZ, 0xb8, !PT ;  /* 0x0040000002027812 */ /* 0x000fca00078eb8ff */
[----:B------:R3:W-:Y:S02]  /*0540*/  STS [UR8+0x8], R2 ;  /* 0x00000802ff007988 */ /* 0x0007e40008000808 */
.L_x_11:
[----:B------:R-:W-:Y:S05]  /*0550*/  BSYNC B0 ;  /* 0x0000000000007941 */ /* 0x000fea0003800000 */
.L_x_7:
[----:B-123--:R-:W1:Y:S02]  /*0560*/  @!P2 LDS R2, [UR8+0x8] ;  /* 0x00000808ff02a984 */ /* 0x00ee640008000800 */
[----:B-1----:R-:W-:-:S05]  /*0570*/  @!P2 LOP3.LUT R2, R2, 0x8000, RZ, 0xb8, !PT ;  /* 0x000080000202a812 */ /* 0x002fca00078eb8ff */
[----:B------:R3:W-:Y:S02]  /*0580*/  @!P2 STS [UR8+0x8], R2 ;  /* 0x00000802ff00a988 */ /* 0x0007e40008000808 */
.L_x_12:
[----:B------:R-:W-:Y:S05]  /*0590*/  BSYNC B1 ;  /* 0x0000000000017941 */ /* 0x000fea0003800000 */
.L_x_6:
[----:B------:R-:W-:Y:S05]  /*05a0*/  WARPSYNC.ALL ;  /* 0x0000000000007948 */ /* 0x000fea0003800000 */
[----:B------:R-:W-:Y:S05]  /*05b0*/  @P0 BRA `(.L_x_13) ;  /* 0x0000000000280947 */ /* 0x000fea0003800000 */
[----:B-123--:R-:W1:Y:S01]  /*05c0*/  S2R R2, SR_LANEID ;  /* 0x0000000000027919 */ /* 0x00ee620000000000 */
[----:B------:R-:W-:Y:S05]  /*05d0*/  WARPSYNC.ALL ;  /* 0x0000000000007948 */ /* 0x000fea0003800000 */
[----:B-1----:R-:W-:-:S05]  /*05e0*/  IMAD.SHL.U32 R8, R2, 0x4, RZ ;  /* 0x0000000402087824 */ /* 0x002fca00078e00ff */
[----:B------:R-:W1:Y:S01]  /*05f0*/  LDS R11, [R8+UR8] ;  /* 0x00000008080b7984 */ /* 0x000e620008000800 */
[----:B------:R-:W-:-:S05]  /*0600*/  IADD3 R2, P1, R8, UR6, RZ ;  /* 0x0000000608027c10 */ /* 0x000fca000ff3e0ff */
[----:B------:R-:W-:-:S05]  /*0610*/  IMAD.X R3, RZ, RZ, UR7, P1 ;  /* 0x00000007ff037e24 */ /* 0x000fca00088e06ff */
[----:B-1----:R4:W5:Y:S01]  /*0620*/  ATOMG.E.EXCH.STRONG.GPU PT, RZ, [R2], R11 ;  /* 0x0000000b02ff73a8 */ /* 0x00296200041ee100 */
[----:B------:R-:W-:-:S04]  /*0630*/  DEPBAR {5,4,3,2,1,0} ;  /* 0x0000003f0000791a */ /* 0x000fc80000000000 */
[----:B------:R4:W-:Y:S01]  /*0640*/  UTMACCTL.IV [UR6] ;  /* 0x00000000060079b9 */ /* 0x0009e20008000000 */
[----:B------:R-:W-:Y:S01]  /*0650*/  NOP ;  /* 0x0000000000007918 */ /* 0x000fe20000000000 */
.L_x_13:
[----:B------:R-:W-:Y:S05]  /*0660*/  @P0 BRA `(.L_x_14) ;  /* 0x00000000000c0947 */ /* 0x000fea0003800000 */
[----:B------:R0:W-:Y:S01]  /*0670*/  UTMACMDFLUSH ;  /* 0x00000000000079b7 */ /* 0x0001e20000000000 */
[----:B------:R-:W-:Y:S05]  /*0680*/  @P0 BRA `(.L_x_14) ;  /* 0x0000000000040947 */ /* 0x000fea0003800000 */
[----:B------:R-:W-:-:S04]  /*0690*/  DEPBAR.LE SB0, 0x0 ;  /* 0x000080000000791a */ /* 0x000fc80000000000 */
.L_x_14:
[----:B------:R-:W-:Y:S05]  /*06a0*/  WARPSYNC.ALL ;  /* 0x0000000000007948 */ /* 0x000fea0003800000 */
[----:B-----5:R-:W-:Y:S06]  /*06b0*/  BAR.SYNC.DEFER_BLOCKING 0x0 ;  /* 0x0000000000007b1d */ /* 0x020fec0000010000 */
[----:B------:R-:W-:Y:S02]  /*06c0*/  BSSY B1, `(.L_x_15) ;  /* 0x000000b000017945 */ /* 0x000fe40003800000 */
[----:B------:R-:W-:Y:S06]  /*06d0*/  BAR.SYNC.DEFER_BLOCKING 0x0 ;  /* 0x0000000000007b1d */ /* 0x000fec0000010000 */
[----:B------:R1:W-:Y:S01]  /*06e0*/  @!P0 STS [R5], RZ ;  /* 0x000000ff05008388 */ /* 0x0003e20000000800 */
[----:B------:R-:W-:Y:S01]  /*06f0*/  NOP ;  /* 0x0000000000007918 */ /* 0x000fe20000000000 */
[----:B------:R-:W-:Y:S05]  /*0700*/  @P2 BRA `(.L_x_16) ;  /* 0x0000000000182947 */ /* 0x000fea0003800000 */
[----:B-1234-:R-:W1:Y:S01]  /*0710*/  LDS R2, [UR8+0x8] ;  /* 0x00000808ff027984 */ /* 0x01ee620008000800 */
[----:B------:R-:W2:Y:S01]  /*0720*/  LDC.64 R10, c[0x0][0x218] ;  /* 0x00008600ff0a7b82 */ /* 0x000ea20000000a00 */
[----:B------:R-:W-:Y:S02]  /*0730*/  IMAD.MOV.U32 R3, RZ, RZ, 0x70 ;  /* 0x00000070ff037424 */ /* 0x000fe400078e00ff */
[----:B--2---:R2:W-:Y:S03]  /*0740*/  STS.64 [UR8], R10 ;  /* 0x0000000aff007988 */ /* 0x0045e60008000a08 */
[----:B-1----:R-:W-:-:S05]  /*0750*/  LOP3.LUT R2, R2, 0x10, R3, 0xd8, !PT ;  /* 0x0000001002027812 */ /* 0x002fca00078ed803 */
[----:B------:R2:W-:Y:S02]  /*0760*/  STS [UR8+0x8], R2 ;  /* 0x00000802ff007988 */ /* 0x0005e40008000808 */
.L_x_16:
[----:B----4-:R-:W-:Y:S05]  /*0770*/  BSYNC B1 ;  /* 0x0000000000017941 */ /* 0x010fea0003800000 */
.L_x_15:
[----:B------:R-:W-:Y:S04]  /*0780*/  BSSY B2, `(.L_x_17) ;  /* 0x000000f000027945 */ /* 0x000fe80003800000 */
[----:B------:R-:W-:Y:S04]  /*0790*/  BSSY B1, `(.L_x_18) ;  /* 0x000000c000017945 */ /* 0x000fe80003800000 */
[----:B------:R-:W-:Y:S05]  /*07a0*/  @P2 BRA `(.L_x_19) ;  /* 0x0000000000282947 */ /* 0x000fea0003800000 */
[----:B-123--:R-:W1:Y:S01]  /*07b0*/  LDS R2, [UR8+0x34] ;  /* 0x00003408ff027984 */ /* 0x00ee620008000800 */
[----:B------:R-:W-:Y:S01]  /*07c0*/  IMAD.MOV.U32 R3, RZ, RZ, 0x1f000000 ;  /* 0x1f000000ff037424 */ /* 0x000fe200078e00ff */
[----:B------:R-:W-:Y:S05]  /*07d0*/  @P2 BREAK B1 ;  /* 0x0000000000012942 */ /* 0x000fea0003800000 */
[----:B-1----:R-:W-:-:S05]  /*07e0*/  LOP3.LUT R2, R2, 0xff000000, R3, 0xb8, !PT ;  /* 0xff00000002027812 */ /* 0x002fca00078eb803 */
[----:B------:R1:W-:Y:S01]  /*07f0*/  STS [UR8+0x34], R2 ;  /* 0x00003402ff007988 */ /* 0x0003e20008000808 */
[----:B------:R-:W-:Y:S05]  /*0800*/  @P2 BRA `(.L_x_20) ;  /* 0x0000000000182947 */ /* 0x000fea0003800000 */
[----:B-1----:R-:W1:Y:S01]  /*0810*/  LDS R2, [UR8+0x38] ;  /* 0x00003808ff027984 */ /* 0x002e620008000800 */
[----:B------:R-:W-:-:S05]  /*0820*/  IMAD.MOV.U32 R3, RZ, RZ, 0xff ;  /* 0x000000ffff037424 */ /* 0x000fca00078e00ff */
[----:B-1----:R-:W-:-:S05]  /*0830*/  LOP3.LUT R2, R2, 0xff, R3, 0xb8, !PT ;  /* 0x000000ff02027812 */ /* 0x002fca00078eb803 */
[----:B------:R4:W-:Y:S02]  /*0840*/  STS [UR8+0x38], R2 ;  /* 0x00003802ff007988 */ /* 0x0009e40008000808 */
.L_x_19:
[----:B------:R-:W-:Y:S05]  /*0850*/  BSYNC B1 ;  /* 0x0000000000017941 */ /* 0x000fea0003800000 */
.L_x_18:
[----:B------:R1:W-:Y:S02]  /*0860*/  @!P2 STS [UR8+0x20], R6 ;  /* 0x00002006ff00a988 */ /* 0x0003e40008000808 */
.L_x_20:
[----:B------:R-:W-:Y:S05]  /*0870*/  BSYNC B2 ;  /* 0x0000000000027941 */ /* 0x000fea0003800000 */
.L_x_17:
[----:B------:R-:W-:Y:S05]  /*0880*/  WARPSYNC.ALL ;  /* 0x0000000000007948 */ /* 0x000fea0003800000 */
[----:B-1----:R-:W1:Y:S01]  /*0890*/  LDC R6, c[0x0][0x22c] ;  /* 0x00008b00ff067b82 */ /* 0x002e620000000800 */
[----:B------:R-:W-:Y:S01]  /*08a0*/  BSSY B2, `(.L_x_21) ;  /* 0x000000b000027945 */ /* 0x000fe20003800000 */
[----:B-1----:R-:W-:-:S03]  /*08b0*/  VIADD R6, R6, 0xffffffff ;  /* 0xffffffff06067836 */ /* 0x002fc60000000000 */
[----:B------:R-:W-:Y:S05]  /*08c0*/  @P2 BRA `(.L_x_22) ;  /* 0x0000000000202947 */ /* 0x000fea0003800000 */
[----:B--234-:R-:W1:Y:S01]  /*08d0*/  LDS R2, [UR8+0x1c] ;  /* 0x00001c08ff027984 */ /* 0x01ce620008000800 */
[----:B------:R-:W2:Y:S03]  /*08e0*/  LDC.64 R12, c[0x0][0x240] ;  /* 0x00009000ff0c7b82 */ /* 0x000ea60000000a00 */
[----:B------:R3:W-:Y:S01]  /*08f0*/  STS [UR8+0x24], R6 ;  /* 0x00002406ff007988 */ /* 0x0007e20008000808 */
[--C-:B--2---:R-:W-:Y:S02]  /*0900*/  SHF.R.U32.HI R11, RZ, 0x4, R13.reuse ;  /* 0x00000004ff0b7819 */ /* 0x104fe4000001160d */
[----:B------:R-:W-:-:S05]  /*0910*/  SHF.R.U64 R3, R12, 0x4, R13 ;  /* 0x000000040c037819 */ /* 0x000fca000000120d */
[----:B------:R3:W-:Y:S01]  /*0920*/  STS [UR8+0xc], R3 ;  /* 0x00000c03ff007988 */ /* 0x0007e20008000808 */
[----:B-1----:R-:W-:-:S05]  /*0930*/  LOP3.LUT R2, R2, 0xf, R11, 0xb8, !PT ;  /* 0x0000000f02027812 */ /* 0x002fca00078eb80b */
[----:B------:R3:W-:Y:S02]  /*0940*/  STS [UR8+0x1c], R2 ;  /* 0x00001c02ff007988 */ /* 0x0007e40008000808 */
.L_x_22:
[----:B------:R-:W-:Y:S05]  /*0950*/  BSYNC B2 ;  /* 0x0000000000027941 */ /* 0x000fea0003800000 */
.L_x_21:
[----:B------:R-:W-:Y:S04]  /*0960*/  BSSY B3, `(.L_x_23) ;  /* 0x000001d000037945 */ /* 0x000fe80003800000 */
[----:B------:R-:W-:Y:S04]  /*0970*/  BSSY B2, `(.L_x_24) ;  /* 0x0000018000027945 */ /* 0x000fe80003800000 */
[----:B------:R-:W-:Y:S05]  /*0980*/  @P2 BRA `(.L_x_25) ;  /* 0x00000000001c2947 */ /* 0x000fea0003800000 */
[----:B--234-:R-:W1:Y:S02]  /*0990*/  LDS R2, [UR8+0x34] ;  /* 0x00003408ff027984 */ /* 0x01ce640008000800 */
[----:B-1----:R-:W-:-:S05]  /*09a0*/  LOP3.LUT R2, R2, 0x7, RZ, 0xb8, !PT ;  /* 0x0000000702027812 */ /* 0x002fca00078eb8ff */
[----:B------:R1:W-:Y:S01]  /*09b0*/  STS [UR8+0x34], R2 ;  /* 0x00003402ff007988 */ /* 0x0003e20008000808 */
[----:B------:R-:W-:Y:S05]  /*09c0*/  @P2 BRA `(.L_x_26) ;  /* 0x00000000001c2947 */ /* 0x000fea0003800000 */
[----:B-1----:R-:W1:Y:S02]  /*09d0*/  LDS R2, [UR8+0x34] ;  /* 0x00003408ff027984 */ /* 0x002e640008000800 */
[----:B-1----:R-:W-:-:S05]  /*09e0*/  LOP3.LUT R2, R2, 0x38, RZ, 0xb8, !PT ;  /* 0x0000003802027812 */ /* 0x002fca00078eb8ff */
[----:B------:R1:W-:Y:S02]  /*09f0*/  STS [UR8+0x34], R2 ;  /* 0x00003402ff007988 */ /* 0x0003e40008000808 */
.L_x_25:
[----:B------:R-:W-:Y:S05]  /*0a00*/  @P2 BRA `(.L_x_27) ;  /* 0x00000000001c2947 */ /* 0x000fea0003800000 */
[----:B-1234-:R-:W1:Y:S02]  /*0a10*/  LDS R2, [UR8+0x8] ;  /* 0x00000808ff027984 */ /* 0x01ee640008000800 */
[----:B-1----:R-:W-:-:S05]  /*0a20*/  LOP3.LUT R2, R2, 0x780, RZ, 0xb8, !PT ;  /* 0x0000078002027812 */ /* 0x002fca00078eb8ff */
[----:B------:R2:W-:Y:S02]  /*0a30*/  STS [UR8+0x8], R2 ;  /* 0x00000802ff007988 */ /* 0x0005e40008000808 */
.L_x_26:
[----:B------:R-:W-:Y:S05]  /*0a40*/  @P2 BRA `(.L_x_28) ;  /* 0x0000000000282947 */ /* 0x000fea0003800000 */
[----:B-12---:R-:W1:Y:S02]  /*0a50*/  LDS R2, [UR8+0x8] ;  /* 0x00000808ff027984 */ /* 0x006e640008000800 */
[----:B-1----:R-:W-:-:S05]  /*0a60*/  LOP3.LUT R2, R2, 0x1800, RZ, 0xb8, !PT ;  /* 0x0000180002027812 */ /* 0x002fca00078eb8ff */
[----:B------:R1:W-:Y:S02]  /*0a70*/  STS [UR8+0x8], R2 ;  /* 0x00000802ff007988 */ /* 0x0003e40008000808 */
.L_x_27:
[----:B------:R-:W-:Y:S05]  /*0a80*/  @P2 BREAK B2 ;  /* 0x0000000000022942 */ /* 0x000fea0003800000 */
[----:B------:R-:W-:Y:S05]  /*0a90*/  @P2 BRA `(.L_x_29) ;  /* 0x0000000000242947 */ /* 0x000fea0003800000 */
[----:B-1234-:R-:W1:Y:S01]  /*0aa0*/  LDS R2, [UR8+0x8] ;  /* 0x00000808ff027984 */ /* 0x01ee620008000800 */
[----:B------:R-:W-:-:S05]  /*0ab0*/  IMAD.MOV.U32 R3, RZ, RZ, 0x6000 ;  /* 0x00006000ff037424 */ /* 0x000fca00078e00ff */
[----:B-1----:R-:W-:-:S04]  /*0ac0*/  LOP3.LUT R2, R2, 0x2000, R3, 0xd8, !PT ;  /* 0x0000200002027812 */ /* 0x002fc800078ed803 */
[----:B------:R-:W-:-:S05]  /*0ad0*/  LOP3.LUT R2, R2, 0x400000, RZ, 0xb8, !PT ;  /* 0x0040000002027812 */ /* 0x000fca00078eb8ff */
[----:B------:R3:W-:Y:S02]  /*0ae0*/  STS [UR8+0x8], R2 ;  /* 0x00000802ff007988 */ /* 0x0007e40008000808 */
.L_x_28:
[----:B------:R-:W-:Y:S05]  /*0af0*/  BSYNC B2 ;  /* 0x0000000000027941 */ /* 0x000fea0003800000 */
.L_x_24:
[----:B-123--:R-:W1:Y:S02]  /*0b00*/  @!P2 LDS R2, [UR8+0x8] ;  /* 0x00000808ff02a984 */ /* 0x00ee640008000800 */
[----:B-1----:R-:W-:-:S05]  /*0b10*/  @!P2 LOP3.LUT R2, R2, 0x8000, RZ, 0xb8, !PT ;  /* 0x000080000202a812 */ /* 0x002fca00078eb8ff */
[----:B------:R1:W-:Y:S02]  /*0b20*/  @!P2 STS [UR8+0x8], R2 ;  /* 0x00000802ff00a988 */ /* 0x0003e40008000808 */
.L_x_29:
[----:B------:R-:W-:Y:S05]  /*0b30*/  BSYNC B3 ;  /* 0x0000000000037941 */ /* 0x000fea0003800000 */
.L_x_23:
[----:B------:R-:W-:Y:S05]  /*0b40*/  WARPSYNC.ALL ;  /* 0x0000000000007948 */ /* 0x000fea0003800000 */
[----:B------:R-:W-:-:S04]  /*0b50*/  UIADD3 UR4, UR9, 0x80, URZ ;  /* 0x0000008009047890 */ /* 0x000fc8000fffe03f */
[----:B------:R-:W-:-:S04]  /*0b60*/  UIADD3 UR22, UP0, UR4, UR20, URZ ;  /* 0x0000001404167290 */ /* 0x000fc8000ff1e03f */
[----:B------:R-:W-:Y:S01]  /*0b70*/  ULEA.HI.X.SX32 UR23, UR4, UR21, 0x1, UP0 ;  /* 0x0000001504177291 */ /* 0x000fe200080f0e3f */
[----:B------:R-:W-:Y:S11]  /*0b80*/  @P0 BRA `(.L_x_30) ;  /* 0x0000000000300947 */ /* 0x000ff60003800000 */
[----:B-1234-:R-:W1:Y:S01]  /*0b90*/  S2R R2, SR_LANEID ;  /* 0x0000000000027919 */ /* 0x01ee620000000000 */
[----:B------:R-:W-:Y:S05]  /*0ba0*/  WARPSYNC.ALL ;  /* 0x0000000000007948 */ /* 0x000fea0003800000 */
[----:B-1----:R-:W-:-:S05]  /*0bb0*/  IMAD.SHL.U32 R8, R2, 0x4, RZ ;  /* 0x0000000402087824 */ /* 0x002fca00078e00ff */
[----:B------:R-:W1:Y:S01]  /*0bc0*/  LDS R11, [R8+UR8] ;  /* 0x00000008080b7984 */ /* 0x000e620008000800 */
[----:B------:R-:W-:Y:S01]  /*0bd0*/  IADD3 R2, P1, R8, UR22, RZ ;  /* 0x0000001608027c10 */ /* 0x000fe2000ff3e0ff */
[----:B------:R-:W-:-:S04]  /*0be0*/  UMOV UR4, UR22 ;  /* 0x0000001600047c82 */ /* 0x000fc80008000000 */
[----:B------:R-:W-:Y:S01]  /*0bf0*/  IMAD.X R3, RZ, RZ, UR23, P1 ;  /* 0x00000017ff037e24 */ /* 0x000fe200088e06ff */
[----:B------:R-:W-:-:S04]  /*0c00*/  UMOV UR5, UR23 ;  /* 0x0000001700057c82 */ /* 0x000fc80008000000 */
[----:B-1----:R1:W5:Y:S01]  /*0c10*/  ATOMG.E.EXCH.STRONG.GPU PT, RZ, [R2], R11 ;  /* 0x0000000b02ff73a8 */ /* 0x00236200041ee100 */
[----:B------:R-:W-:-:S04]  /*0c20*/  DEPBAR {5,4,3,2,1,0} ;  /* 0x0000003f0000791a */ /* 0x000fc80000000000 */
[----:B------:R1:W-:Y:S01]  /*0c30*/  UTMACCTL.IV [UR4] ;  /* 0x00000000040079b9 */ /* 0x0003e20008000000 */
[----:B------:R-:W-:Y:S01]  /*0c40*/  NOP ;  /* 0x0000000000007918 */ /* 0x000fe20000000000 */
.L_x_30:
[----:B------:R-:W-:Y:S05]  /*0c50*/  @P0 BRA `(.L_x_31) ;  /* 0x00000000000c0947 */ /* 0x000fea0003800000 */
[----:B------:R0:W-:Y:S01]  /*0c60*/  UTMACMDFLUSH ;  /* 0x00000000000079b7 */ /* 0x0001e20000000000 */
[----:B------:R-:W-:Y:S05]  /*0c70*/  @P0 BRA `(.L_x_31) ;  /* 0x0000000000040947 */ /* 0x000fea0003800000 */
[----:B------:R-:W-:-:S04]  /*0c80*/  DEPBAR.LE SB0, 0x0 ;  /* 0x000080000000791a */ /* 0x000fc80000000000 */
.L_x_31:
        /* <DEDUP_REMOVED lines=13> */
.L_x_33:
[----:B-1----:R-:W-:Y:S05]  /*0d60*/  BSYNC B3 ;  /* 0x0000000000037941 */ /* 0x002fea0003800000 */
.L_x_32:
[----:B------:R-:W-:Y:S04]  /*0d70*/  BSSY B3, `(.L_x_34) ;  /* 0x0000033000037945 */ /* 0x000fe80003800000 */
[----:B------:R-:W-:Y:S04]  /*0d80*/  BSSY B4, `(.L_x_35) ;  /* 0x000002e000047945 */ /* 0x000fe80003800000 */
[----:B------:R-:W-:Y:S05]  /*0d90*/  @P2 BRA `(.L_x_36) ;  /* 0x0000000000242947 */ /* 0x000fea0003800000 */
[----:B--234-:R-:W1:Y:S01]  /*0da0*/  LDS R2, [UR8+0x34] ;  /* 0x00003408ff027984 */ /* 0x01ce620008000800 */
[----:B------:R-:W-:-:S05]  /*0db0*/  IMAD.MOV.U32 R3, RZ, RZ, 0x7f000000 ;  /* 0x7f000000ff037424 */ /* 0x000fca00078e00ff */
[----:B-1----:R-:W-:-:S05]  /*0dc0*/  LOP3.LUT R2, R2, 0xff000000, R3, 0xb8, !PT ;  /* 0xff00000002027812 */ /* 0x002fca00078eb803 */
[----:B------:R1:W-:Y:S01]  /*0dd0*/  STS [UR8+0x34], R2 ;  /* 0x00003402ff007988 */ /* 0x0003e20008000808 */
[----:B------:R-:W-:Y:S05]  /*0de0*/  @P2 BRA `(.L_x_37) ;  /* 0x0000000000182947 */ /* 0x000fea0003800000 */
[----:B-1----:R-:W1:Y:S01]  /*0df0*/  LDS R2, [UR8+0x38] ;  /* 0x00003808ff027984 */ /* 0x002e620008000800 */
[----:B------:R-:W-:-:S05]  /*0e00*/  IMAD.MOV.U32 R3, RZ, RZ, 0xff ;  /* 0x000000ffff037424 */ /* 0x000fca00078e00ff */
[----:B-1----:R-:W-:-:S05]  /*0e10*/  LOP3.LUT R2, R2, 0xff, R3, 0xb8, !PT ;  /* 0x000000ff02027812 */ /* 0x002fca00078eb803 */
[----:B------:R1:W-:Y:S02]  /*0e20*/  STS [UR8+0x38], R2 ;  /* 0x00003802ff007988 */ /* 0x0003e40008000808 */
.L_x_36:
[----:B------:R-:W-:Y:S05]  /*0e30*/  @P2 BRA `(.L_x_38) ;  /* 0x00000000000c2947 */ /* 0x000fea0003800000 */
[----:B------:R1:W-:Y:S02]  /*0e40*/  STS [UR8+0x20], R6 ;  /* 0x00002006ff007988 */ /* 0x0003e40008000808 */
.L_x_37:
[----:B------:R-:W-:Y:S05]  /*0e50*/  @P2 BRA `(.L_x_39) ;  /* 0x0000000000242947 */ /* 0x000fea0003800000 */
[----:B------:R1:W-:Y:S02]  /*0e60*/  STS [UR8+0x24], R7 ;  /* 0x00002407ff007988 */ /* 0x0003e40008000808 */
.L_x_38:
[----:B------:R-:W-:Y:S05]  /*0e70*/  @P2 BRA `(.L_x_40) ;  /* 0x00000000002c2947 */ /* 0x000fea0003800000 */
[----:B-1234-:R-:W1:Y:S01]  /*0e80*/  LDS R2, [UR8+0x1c] ;  /* 0x00001c08ff027984 */ /* 0x01ee620008000800 */
[----:B------:R-:W2:Y:S02]  /*0e90*/  LDC.64 R6, c[0x0][0x248] ;  /* 0x00009200ff067b82 */ /* 0x000ea40000000a00 */
[--C-:B--2---:R-:W-:Y:S02]  /*0ea0*/  SHF.R.U32.HI R5, RZ, 0x4, R7.reuse ;  /* 0x00000004ff057819 */ /* 0x104fe40000011607 */
[----:B------:R-:W-:-:S05]  /*0eb0*/  SHF.R.U64 R3, R6, 0x4, R7 ;  /* 0x0000000406037819 */ /* 0x000fca0000001207 */
[----:B------:R2:W-:Y:S01]  /*0ec0*/  STS [UR8+0xc], R3 ;  /* 0x00000c03ff007988 */ /* 0x0005e20008000808 */
[----:B-1----:R-:W-:-:S05]  /*0ed0*/  LOP3.LUT R2, R2, 0xf, R5, 0xb8, !PT ;  /* 0x0000000f02027812 */ /* 0x002fca00078eb805 */
[----:B------:R2:W-:Y:S02]  /*0ee0*/  STS [UR8+0x1c], R2 ;  /* 0x00001c02ff007988 */ /* 0x0005e40008000808 */
.L_x_39:
[----:B------:R-:W-:Y:S05]  /*0ef0*/  @P2 BRA `(.L_x_41) ;  /* 0x00000000001c2947 */ /* 0x000fea0003800000 */
[----:B-1234-:R-:W1:Y:S02]  /*0f00*/  LDS R2, [UR8+0x34] ;  /* 0x00003408ff027984 */ /* 0x01ee640008000800 */
[----:B-1----:R-:W-:-:S05]  /*0f10*/  LOP3.LUT R2, R2, 0x7, RZ, 0xb8, !PT ;  /* 0x0000000702027812 */ /* 0x002fca00078eb8ff */
[----:B------:R1:W-:Y:S02]  /*0f20*/  STS [UR8+0x34], R2 ;  /* 0x00003402ff007988 */ /* 0x0003e40008000808 */
.L_x_40:
[----:B------:R-:W-:Y:S05]  /*0f30*/  @P2 BRA `(.L_x_42) ;  /* 0x00000000001c2947 */ /* 0x000fea0003800000 */
[----:B-1234-:R-:W1:Y:S02]  /*0f40*/  LDS R2, [UR8+0x34] ;  /* 0x00003408ff027984 */ /* 0x01ee640008000800 */
[----:B-1----:R-:W-:-:S05]  /*0f50*/  LOP3.LUT R2, R2, 0x38, RZ, 0xb8, !PT ;  /* 0x0000003802027812 */ /* 0x002fca00078eb8ff */
[----:B------:R1:W-:Y:S02]  /*0f60*/  STS [UR8+0x34], R2 ;  /* 0x00003402ff007988 */ /* 0x0003e40008000808 */
.L_x_41:
[----:B------:R-:W-:Y:S05]  /*0f70*/  @P2 BRA `(.L_x_43) ;  /* 0x00000000001c2947 */ /* 0x000fea0003800000 */
[----:B-1234-:R-:W1:Y:S02]  /*0f80*/  LDS R2, [UR8+0x8] ;  /* 0x00000808ff027984 */ /* 0x01ee640008000800 */
[----:B-1----:R-:W-:-:S05]  /*0f90*/  LOP3.LUT R2, R2, 0x780, RZ, 0xb8, !PT ;  /* 0x0000078002027812 */ /* 0x002fca00078eb8ff */
[----:B------:R1:W-:Y:S02]  /*0fa0*/  STS [UR8+0x8], R2 ;  /* 0x00000802ff007988 */ /* 0x0003e40008000808 */
.L_x_42:
[----:B------:R-:W-:Y:S05]  /*0fb0*/  @P2 BRA `(.L_x_44) ;  /* 0x0000000000282947 */ /* 0x000fea0003800000 */
[----:B-1234-:R-:W1:Y:S02]  /*0fc0*/  LDS R2, [UR8+0x8] ;  /* 0x00000808ff027984 */ /* 0x01ee640008000800 */
[----:B-1----:R-:W-:-:S05]  /*0fd0*/  LOP3.LUT R2, R2, 0x1800, RZ, 0xb8, !PT ;  /* 0x0000180002027812 */ /* 0x002fca00078eb8ff */
[----:B------:R1:W-:Y:S02]  /*0fe0*/  STS [UR8+0x8], R2 ;  /* 0x00000802ff007988 */ /* 0x0003e40008000808 */
.L_x_43:
[----:B------:R-:W-:Y:S05]  /*0ff0*/  @P2 BREAK B4 ;  /* 0x0000000000042942 */ /* 0x000fea0003800000 */
[----:B------:R-:W-:Y:S05]  /*1000*/  @P2 BRA `(.L_x_45) ;  /* 0x0000000000242947 */ /* 0x000fea0003800000 */
[----:B-1234-:R-:W1:Y:S01]  /*1010*/  LDS R2, [UR8+0x8] ;  /* 0x00000808ff027984 */ /* 0x01ee620008000800 */
[----:B------:R-:W-:-:S05]  /*1020*/  IMAD.MOV.U32 R3, RZ, RZ, 0x6000 ;  /* 0x00006000ff037424 */ /* 0x000fca00078e00ff */
[----:B-1----:R-:W-:-:S04]  /*1030*/  LOP3.LUT R2, R2, 0x6000, R3, 0xd8, !PT ;  /* 0x0000600002027812 */ /* 0x002fc800078ed803 */
[----:B------:R-:W-:-:S05]  /*1040*/  LOP3.LUT R2, R2, 0x400000, RZ, 0xb8, !PT ;  /* 0x0040000002027812 */ /* 0x000fca00078eb8ff */
[----:B------:R1:W-:Y:S02]  /*1050*/  STS [UR8+0x8], R2 ;  /* 0x00000802ff007988 */ /* 0x0003e40008000808 */
.L_x_44:
[----:B------:R-:W-:Y:S05]  /*1060*/  BSYNC B4 ;  /* 0x0000000000047941 */ /* 0x000fea0003800000 */
.L_x_35:
[----:B-1234-:R-:W1:Y:S02]  /*1070*/  @!P2 LDS R2, [UR8+0x8] ;  /* 0x00000808ff02a984 */ /* 0x01ee640008000800 */
[----:B-1----:R-:W-:-:S05]  /*1080*/  @!P2 LOP3.LUT R2, R2, 0x8000, RZ, 0xb8, !PT ;  /* 0x000080000202a812 */ /* 0x002fca00078eb8ff */
[----:B------:R1:W-:Y:S02]  /*1090*/  @!P2 STS [UR8+0x8], R2 ;  /* 0x00000802ff00a988 */ /* 0x0003e40008000808 */
.L_x_45:
[----:B------:R-:W-:Y:S05]  /*10a0*/  BSYNC B3 ;  /* 0x0000000000037941 */ /* 0x000fea0003800000 */
.L_x_34:
        /* <DEDUP_REMOVED lines=17> */
.L_x_46:
[----:B------:R-:W-:Y:S05]  /*11c0*/  @P0 BRA `(.L_x_47) ;  /* 0x00000000000c0947 */ /* 0x000fea0003800000 */
[----:B------:R0:W-:Y:S01]  /*11d0*/  UTMACMDFLUSH ;  /* 0x00000000000079b7 */ /* 0x0001e20000000000 */
[----:B------:R-:W-:Y:S05]  /*11e0*/  @P0 BRA `(.L_x_47) ;  /* 0x0000000000040947 */ /* 0x000fea0003800000 */
[----:B------:R-:W-:-:S04]  /*11f0*/  DEPBAR.LE SB0, 0x0 ;  /* 0x000080000000791a */ /* 0x000fc80000000000 */
.L_x_47:
[----:B------:R-:W-:Y:S05]  /*1200*/  WARPSYNC.ALL ;  /* 0x0000000000007948 */ /* 0x000fea0003800000 */
[----:B-----5:R-:W-:Y:S01]  /*1210*/  BAR.SYNC.DEFER_BLOCKING 0x0 ;  /* 0x0000000000007b1d */ /* 0x020fe20000010000 */
[----:B------:R-:W-:Y:S01]  /*1220*/  ISETP.GT.AND P0, PT, R14, RZ, PT ;  /* 0x000000ff0e00720c */ /* 0x000fe20003f04270 */
[----:B------:R-:W-:Y:S02]  /*1230*/  USHF.L.U32 UR19, UR12, 0x8, URZ ;  /* 0x000000080c137899 */ /* 0x000fe4000800063f */
[----:B------:R-:W-:Y:S02]  /*1240*/  USHF.L.U32 UR11, UR10, 0x8, URZ ;  /* 0x000000080a0b7899 */ /* 0x000fe4000800063f */
[----:B------:R-:W-:Y:S01]  /*1250*/  VOTEU.ALL UP0, P2 ;  /* 0x00000000003f7886 */ /* 0x000fe20001000000 */
[----:B-1----:R-:W-:-:S04]  /*1260*/  UMOV UR4, 0x1 ;  /* 0x0000000100047882 */ /* 0x002fc80000000000 */
[----:B------:R-:W-:-:S04]  /*1270*/  @!UP0 UIADD3 UR4, -UR4, 0x100000, URZ ;  /* 0x0010000004048890 */ /* 0x000fc8000fffe13f */
[----:B------:R-:W-:Y:S02]  /*1280*/  @!UP0 USHF.L.U32 UR5, UR4, 0xb, URZ ;  /* 0x0000000b04058899 */ /* 0x000fe4000800063f */
[----:B------:R-:W-:Y:S01]  /*1290*/  @!UP0 USHF.L.U32 UR4, UR4, 0x1, URZ ;  /* 0x0000000104048899 */ /* 0x000fe2000800063f */
[----:B------:R-:W-:Y:S01]  /*12a0*/  VOTEU.ALL UP0, P2 ;  /* 0x00000000003f7886 */ /* 0x000fe20001000000 */
[----:B------:R-:W1:Y:S10]  /*12b0*/  FENCE.VIEW.ASYNC.S ;  /* 0x00000000000073c6 */ /* 0x000e740000000000 */
[----:B-1----:R1:W1:Y:S01]  /*12c0*/  @!UP0 SYNCS.EXCH.64 URZ, [UR8+0x4000], UR4 ;  /* 0x00400004083f85b2 */ /* 0x0022620008000100 */
[----:B------:R-:W-:Y:S05]  /*12d0*/  @P0 BRA `(.L_x_48) ;  /* 0x0000000c00080947 */ /* 0x000fea0003800000 */
[----:B------:R1:W-:Y:S01]  /*12e0*/  STL [R1], RZ ;  /* 0x000000ff01007387 */ /* 0x0003e20000100800 */
[----:B--23--:R-:W-:Y:S02]  /*12f0*/  SHF.R.U32.HI R3, RZ, 0x5, R9 ;  /* 0x00000005ff037819 */ /* 0x00cfe40000011609 */
[----:B------:R-:W-:Y:S02]  /*1300*/  CS2R R24, SRZ ;  /* 0x0000000000187805 */ /* 0x000fe4000001ff00 */
[----:B------:R-:W-:Y:S01]  /*1310*/  CS2R R26, SRZ ;  /* 0x00000000001a7805 */ /* 0x000fe2000001ff00 */
[----:B------:R2:W-:Y:S01]  /*1320*/  STL [R1+0x4], RZ ;  /* 0x000004ff01007387 */ /* 0x0005e20000100800 */
[----:B------:R-:W-:Y:S02]  /*1330*/  CS2R R28, SRZ ;  /* 0x00000000001c7805 */ /* 0x000fe4000001ff00 */
[----:B------:R-:W-:Y:S02]  /*1340*/  CS2R R30, SRZ ;  /* 0x00000000001e7805 */ /* 0x000fe4000001ff00 */
[----:B------:R-:W-:Y:S01]  /*1350*/  CS2R R32, SRZ ;  /* 0x0000000000207805 */ /* 0x000fe2000001ff00 */
[----:B------:R2:W-:Y:S01]  /*1360*/  STL [R1+0x8], RZ ;  /* 0x000008ff01007387 */ /* 0x0005e20000100800 */
[----:B------:R-:W-:-:S02]  /*1370*/  CS2R R34, SRZ ;  /* 0x0000000000227805 */ /* 0x000fc4000001ff00 */
        /* <DEDUP_REMOVED lines=76> */
[----:B------:R-:W-:Y:S01]  /*1840*/  CS2R R150, SRZ ;  /* 0x0000000000967805 */ /* 0x000fe2000001ff00 */
[----:B------:R2:W-:Y:S04]  /*1850*/  STL [R1+0x58], RZ ;  /* 0x000058ff01007387 */ /* 0x0005e80000100800 */
        /* <DEDUP_REMOVED lines=104> */
[----:B------:R2:W-:Y:S01]  /*1ee0*/  STL [R1+0x1fc], RZ ;  /* 0x0001fcff01007387 */ /* 0x0005e20000100800 */
[----:B-1----:R-:W-:Y:S05]  /*1ef0*/  BRA `(.L_x_49) ;  /* 0x00000018005c7947 */ /* 0x002fea0003800000 */
.L_x_48:
[----:B------:R4:W-:Y:S01]  /*1f00*/  STL [R1], RZ ;  /* 0x000000ff01007387 */ /* 0x0009e20000100800 */
[----:B-1----:R-:W-:Y:S01]  /*1f10*/  UIADD3 UR4, UR8, 0x2000, URZ ;  /* 0x0000200008047890 */ /* 0x002fe2000fffe03f */
[----:B--23--:R-:W-:Y:S02]  /*1f20*/  SHF.R.U32.HI R3, RZ, 0x5, R9 ;  /* 0x00000005ff037819 */ /* 0x00cfe40000011609 */
[----:B------:R-:W-:Y:S01]  /*1f30*/  CS2R R24, SRZ ;  /* 0x0000000000187805 */ /* 0x000fe2000001ff00 */
[----:B------:R4:W-:Y:S01]  /*1f40*/  STL [R1+0x4], RZ ;  /* 0x000004ff01007387 */ /* 0x0009e20000100800 */
[----:B------:R-:W-:Y:S01]  /*1f50*/  USHF.R.U32.HI UR4, URZ, 0x4, UR4 ;  /* 0x000000043f047899 */ /* 0x000fe20008011604 */
[----:B------:R-:W-:Y:S02]  /*1f60*/  CS2R R26, SRZ ;  /* 0x00000000001a7805 */ /* 0x000fe4000001ff00 */
[----:B------:R-:W-:Y:S01]  /*1f70*/  CS2R R28, SRZ ;  /* 0x00000000001c7805 */ /* 0x000fe2000001ff00 */
[----:B------:R4:W-:Y:S01]  /*1f80*/  STL [R1+0x8], RZ ;  /* 0x000008ff01007387 */ /* 0x0009e20000100800 */
[----:B------:R-:W-:Y:S01]  /*1f90*/  USGXT.U32 UR4, UR4, 0xe ;  /* 0x0000000e0404789a */ /* 0x000fe20008000000 */
[----:B------:R-:W-:-:S02]  /*1fa0*/  CS2R R30, SRZ ;  /* 0x00000000001e7805 */ /* 0x000fc4000001ff00 */
[----:B------:R-:W-:Y:S01]  /*1fb0*/  CS2R R32, SRZ ;  /* 0x0000000000207805 */ /* 0x000fe2000001ff00 */
[----:B------:R4:W-:Y:S01]  /*1fc0*/  STL [R1+0xc], RZ ;  /* 0x00000cff01007387 */ /* 0x0009e20000100800 */
[----:B------:R-:W-:Y:S02]  /*1fd0*/  CS2R R34, SRZ ;  /* 0x0000000000227805 */ /* 0x000fe4000001ff00 */
[----:B------:R-:W-:Y:S02]  /*1fe0*/  CS2R R36, SRZ ;  /* 0x0000000000247805 */ /* 0x000fe4000001ff00 */
[----:B------:R-:W-:Y:S01]  /*1ff0*/  CS2R R38, SRZ ;  /* 0x0000000000267805 */ /* 0x000fe2000001ff00 */
[----:B------:R4:W-:Y:S01]  /*2000*/  STL [R1+0x10], RZ ;  /* 0x000010ff01007387 */ /* 0x0009e20000100800 */
[----:B------:R-:W-:Y:S02]  /*2010*/  CS2R R40, SRZ ;  /* 0x0000000000287805 */ /* 0x000fe4000001ff00 */
        /* <DEDUP_REMOVED lines=72> */
[----:B------:R-:W-:Y:S01]  /*24a0*/  CS2R R150, SRZ ;  /* 0x0000000000967805 */ /* 0x000fe2000001ff00 */
[----:B------:R-:W-:Y:S01]  /*24b0*/  UMOV UR10, URZ ;  /* 0x0000003f000a7c82 */ /* 0x000fe20008000000 */
[----:B------:R4:W-:Y:S01]  /*24c0*/  STL [R1+0x5c], RZ ;  /* 0x00005cff01007387 */ /* 0x0009e20000100800 */
[----:B------:R-:W-:Y:S01]  /*24d0*/  UMOV UR14, UR4 ;  /* 0x00000004000e7c82 */ /* 0x000fe20008000000 */
[----:B------:R-:W-:-:S02]  /*24e0*/  UMOV UR15, 0xc0000010 ;  /* 0xc0000010000f7882 */ /* 0x000fc40000000000 */
        /* <DEDUP_REMOVED lines=103> */
[----:B------:R4:W-:Y:S02]  /*2b60*/  STL [R1+0x1fc], RZ ;  /* 0x0001fcff01007387 */ /* 0x0009e40000100800 */
.L_x_51:
[----:B------:R-:W-:Y:S01]  /*2b70*/  BAR.SYNC.DEFER_BLOCKING 0x0 ;  /* 0x0000000000007b1d */ /* 0x000fe20000010000 */
[----:B----4-:R-:W-:Y:S01]  /*2b80*/  @!P2 IMAD.MOV.U32 R2, RZ, RZ, 0x4000 ;  /* 0x00004000ff02a424 */ /* 0x010fe200078e00ff */
[----:B------:R-:W-:Y:S02]  /*2b90*/  ELECT P1, URZ, PT ;  /* 0x00000000003f782f */ /* 0x000fe40003820000 */
[----:B------:R-:W-:Y:S02]  /*2ba0*/  ELECT P0, URZ, PT ;  /* 0x00000000003f782f */ /* 0x000fe40003800000 */
[C---:B------:R-:W-:Y:S01]  /*2bb0*/  ISETP.LT.U32.AND P1, PT, R4.reuse, 0x20, P1 ;  /* 0x000000200400780c */ /* 0x040fe20000f21070 */
[----:B------:R-:W-:Y:S01]  /*2bc0*/  UMOV UR18, UR10 ;  /* 0x0000000a00127c82 */ /* 0x000fe20008000000 */
[----:B------:R-:W-:-:S11]  /*2bd0*/  ISETP.LT.U32.AND P0, PT, R4, 0x20, P0 ;  /* 0x000000200400780c */ /* 0x000fd60000701070 */
[----:B------:R-:W-:Y:S01]  /*2be0*/  VOTEU.ANY UP0, P1 ;  /* 0x00000000003f7886 */ /* 0x000fe20000800100 */
[----:B------:R-:W-:Y:S01]  /*2bf0*/  VOTEU.ANY UP2, P1 ;  /* 0x00000000003f7886 */ /* 0x000fe20000840100 */
[----:B------:R-:W-:Y:S01]  /*2c00*/  VOTEU.ANY UP1, P0 ;  /* 0x00000000003f7886 */ /* 0x000fe20000020100 */
[----:B------:R-:W-:Y:S01]  /*2c10*/  VOTEU.ANY UP3, P0 ;  /* 0x00000000003f7886 */ /* 0x000fe20000060100 */
[----:B------:R1:W-:Y:S01]  /*2c20*/  @!P2 SYNCS.ARRIVE.TRANS64 RZ, [UR8+0x4000], R2 ;  /* 0x00400002ffffa9a7 */ /* 0x0003e20008000008 */
[----:B------:R2:W-:Y:S06]  /*2c30*/  MEMBAR.ALL.CTA ;  /* 0x0000000000007992 */ /* 0x0005ec0000008000 */
[----:B--2---:R-:W2:Y:S01]  /*2c40*/  FENCE.VIEW.ASYNC.S ;  /* 0x00000000000073c6 */ /* 0x004ea20000000000 */
[----:B------:R-:W-:Y:S01]  /*2c50*/  @UP0 UIADD3 UR9, UR8, 0x4000, URZ ;  /* 0x0000400008090890 */ /* 0x000fe2000fffe03f */
[----:B------:R-:W-:Y:S01]  /*2c60*/  @UP0 UMOV UR4, UR6 ;  /* 0x0000000600040c82 */ /* 0x000fe20008000000 */
[----:B------:R-:W-:Y:S01]  /*2c70*/  @UP0 UMOV UR5, UR7 ;  /* 0x0000000700050c82 */ /* 0x000fe20008000000 */
[----:B------:R-:W-:-:S02]  /*2c80*/  @UP1 UIADD3 UR16, UR8, 0x2000, URZ ;  /* 0x0000200008101890 */ /* 0x000fc4000fffe03f */
[----:B------:R-:W-:Y:S01]  /*2c90*/  @UP1 UIADD3 UR17, UR8, 0x4000, URZ ;  /* 0x0000400008111890 */ /* 0x000fe2000fffe03f */
[----:B-1----:R-:W-:Y:S01]  /*2ca0*/  SHF.L.U32 R2, R0, 0x1f, RZ ;  /* 0x0000001f00027819 */ /* 0x002fe200000006ff */
[----:B------:R-:W-:Y:S01]  /*2cb0*/  @UP1 UMOV UR12, UR22 ;  /* 0x00000016000c1c82 */ /* 0x000fe20008000000 */
[----:B------:R-:W-:Y:S01]  /*2cc0*/  @UP1 UMOV UR13, UR23 ;  /* 0x00000017000d1c82 */ /* 0x000fe20008000000 */
[----:B--2---:R-:W-:Y:S06]  /*2cd0*/  BAR.SYNC.DEFER_BLOCKING 0x0 ;  /* 0x0000000000007b1d */ /* 0x004fec0000010000 */
[----:B------:R1:W-:Y:S02]  /*2ce0*/  @UP2 UTMALDG.2D [UR8], [UR4] ;  /* 0x00000008040025b4 */ /* 0x0003e40008008000 */
[----:B------:R-:W-:Y:S06]  /*2cf0*/  BAR.SYNC.DEFER_BLOCKING 0x0 ;  /* 0x0000000000007b1d */ /* 0x000fec0000010000 */
[----:B------:R1:W-:Y:S02]  /*2d00*/  @UP3 UTMALDG.2D [UR16], [UR12] ;  /* 0x000000100c0035b4 */ /* 0x0003e40008008000 */
[----:B------:R-:W-:Y:S06]  /*2d10*/  BAR.SYNC.DEFER_BLOCKING 0x0 ;  /* 0x0000000000007b1d */ /* 0x000fec0000010000 */
[----:B------:R-:W2:Y:S02]  /*2d20*/  SYNCS.PHASECHK.TRANS64.TRYWAIT P0, [UR8+0x4000], R2 ;  /* 0x00400002ff0075a7 */ /* 0x000ea40008000148 */
[----:B-12---:R-:W-:Y:S05]  /*2d30*/  @!P0 BRA `(.L_x_50) ;  /* 0x0000002400908947 */ /* 0x006fea0003800000 */
.L_x_52:
[----:B------:R-:W-:Y:S04]  /*2d40*/  STL.64 [R1+0x268], R150 ;  /* 0x0002689601007387 */ /* 0x000fe80000100a00 */
        /* <DEDUP_REMOVED lines=12> */
[----:B------:R1:W-:Y:S04]  /*2e10*/  STL.64 [R1+0x200], R124 ;  /* 0x0002007c01007387 */ /* 0x0003e80000100a00 */
[----:B-1----:R-:W2:Y:S04]  /*2e20*/  LDL.LU.64 R124, [R1] ;  /* 0x00000000017c7983 */ /* 0x002ea80000300a00 */
[----:B------:R-:W2:Y:S04]  /*2e30*/  LDL.LU.64 R126, [R1+0x8] ;  /* 0x00000800017e7983 */ /* 0x000ea80000300a00 */
        /* <DEDUP_REMOVED lines=61> */
[----:B------:R-:W2:Y:S01]  /*3210*/  LDL.LU.64 R250, [R1+0x1f8] ;  /* 0x0001f80001fa7983 */ /* 0x000ea20000300a00 */
[----:B------:R-:W-:-:S03]  /*3220*/  UMOV UR13, 0xc0000010 ;  /* 0xc0000010000d7882 */ /* 0x000fc60000000000 */
[----:B------:R-:W1:Y:S02]  /*3230*/  SHFL.IDX PT, R2, R3, RZ, 0x1f ;  /* 0x00001fff03027589 */ /* 0x000e6400000e0000 */
[----:B-1----:R-:W-:Y:S01]  /*3240*/  R2UR UR4, R2 ;  /* 0x00000000020472ca */ /* 0x002fe200000e0000 */
[----:B------:R-:W-:Y:S01]  /*3250*/  UMOV UR5, URZ ;  /* 0x0000003f00057c82 */ /* 0x000fe20008000000 */
[----:B------:R-:W1:Y:S11]  /*3260*/  LDC R2, c[0x0][0x230] ;  /* 0x00008c00ff027b82 */ /* 0x000e760000000800 */
[----:B------:R-:W-:-:S04]  /*3270*/  USHF.L.U32 UR4, UR4, 0x5, URZ ;  /* 0x0000000504047899 */ /* 0x000fc8000800063f */
[----:B------:R-:W-:-:S04]  /*3280*/  ULOP3.LUT UR4, UR4, 0x80, URZ, 0xc0, !UPT ;  /* 0x0000008004047892 */ /* 0x000fc8000f8ec03f */
[----:B------:R-:W-:-:S04]  /*3290*/  ULEA.HI UR4, UR8, UR4, URZ, 0x1c ;  /* 0x0000000408047291 */ /* 0x000fc8000f8fe03f */
[----:B------:R-:W-:-:S07]  /*32a0*/  ULOP3.LUT UR4, UR4, 0x3fff, URZ, 0xc0, !UPT ;  /* 0x00003fff04047892 */ /* 0x000fce000f8ec03f */
[----:B------:R-:W-:Y:S01]  /*32b0*/  UMOV UR12, UR4 ;  /* 0x00000004000c7c82 */ /* 0x000fe20008000000 */
[----:B--2---:R-:W-:-:S06]  /*32c0*/  WARPGROUP.ARRIVE ;  /* 0x00000000000079c5 */ /* 0x004fcc0000000000 */
[----:B------:R-:W-:Y:S03]  /*32d0*/  QGMMA.64x256x32.F32.E4M3.E4M3 R124, gdesc[UR12], R124, gsb0 ;  /* 0x03e000000c7c79f3 */ /* 0x000fe6000800087c */
[----:B------:R-:W-:Y:S02]  /*32e0*/  WARPGROUP.DEPBAR.LE gsb0, 0x0 ;  /* 0x00008000000079c5 */ /* 0x000fe40000010000 */
[----:B------:R-:W-:Y:S04]  /*32f0*/  STL.64 [R1], R124 ;  /* 0x0000007c01007387 */ /* 0x000fe80000100a00 */
        /* <DEDUP_REMOVED lines=63> */
[----:B--2---:R-:W2:Y:S04]  /*36f0*/  LDL.LU.64 R150, [R1+0x268] ;  /* 0x0002680001967983 */ /* 0x004ea80000300a00 */
        /* <DEDUP_REMOVED lines=13> */
[----:B------:R-:W-:Y:S01]  /*37d0*/  UMOV UR12, 0xffffff00 ;  /* 0xffffff00000c7882 */ /* 0x000fe20000000000 */
[----:B------:R-:W-:Y:S01]  /*37e0*/  UMOV UR13, 0x3fffffef ;  /* 0x3fffffef000d7882 */ /* 0x000fe20000000000 */
[----:B------:R-:W-:Y:S01]  /*37f0*/  UIADD3 UR10, UR10, 0x20, URZ ;  /* 0x000000200a0a7890 */ /* 0x000fe2000fffe03f */
[----:B------:R-:W-:Y:S01]  /*3800*/  LOP3.LUT R0, R0, 0x1, RZ, 0x3c, !PT ;  /* 0x0000000100007812 */ /* 0x000fe200078e3cff */
[----:B------:R-:W-:-:S04]  /*3810*/  UIADD3.64 UR12, UR4, -UR12, URZ ;  /* 0x8000000c040c7297 */ /* 0x000fc8000fffe03f */
[----:B-1----:R-:W-:Y:S01]  /*3820*/  ISETP.LE.AND P0, PT, R2, UR10, PT ;  /* 0x0000000a02007c0c */ /* 0x002fe2000bf03270 */
[----:B--2---:R-:W-:-:S06]  /*3830*/  WARPGROUP.ARRIVE ;  /* 0x00000000000079c5 */ /* 0x004fcc0000000000 */
[----:B------:R-:W-:Y:S03]  /*3840*/  QGMMA.64x256x32.F32.E4M3.E4M3 R24, gdesc[UR12], R24, gsb0 ;  /* 0x03e000000c1879f3 */ /* 0x000fe60008000818 */
[----:B------:R-:W-:-:S03]  /*3850*/  WARPGROUP.DEPBAR.LE gsb0, 0x0 ;  /* 0x00008000000079c5 */ /* 0x000fc60000010000 */
[----:B---3--:R-:W-:Y:S05]  /*3860*/  @!P0 BRA `(.L_x_51) ;  /* 0xfffffff000c08947 */ /* 0x008fea000383ffff */
.L_x_49:
[----:B------:R1:W-:Y:S04]  /*3870*/  STL [R1+0x210], R148 ;  /* 0x0002109401007387 */ /* 0x0003e80000100800 */
[----:B------:R-:W3:Y:S01]  /*3880*/  LDL.LU R7, [R1+0x4] ;  /* 0x0000040001077983 */ /* 0x000ee20000300800 */
[----:B------:R-:W-:Y:S06]  /*3890*/  BAR.SYNC.DEFER_BLOCKING 0x0 ;  /* 0x0000000000007b1d */ /* 0x000fec0000010000 */
[----:B-1----:R-:W3:Y:S04]  /*38a0*/  LDL.LU R148, [R1] ;  /* 0x0000000001947983 */ /* 0x002ee80000300800 */
[----:B------:R1:W-:Y:S04]  /*38b0*/  STL [R1+0x20c], R149 ;  /* 0x00020c9501007387 */ /* 0x0003e80000100800 */
[----:B-1----:R-:W5:Y:S01]  /*38c0*/  LDL.LU R149, [R1+0x8] ;  /* 0x0000080001957983 */ /* 0x002f620000300800 */
[----:B------:R-:W1:Y:S03]  /*38d0*/  @!P2 SYNCS.CCTL.IV [UR8+0x4000] ;  /* 0x00400000ff00a9b1 */ /* 0x000e660008000008 */
[----:B------:R-:W5:Y:S04]  /*38e0*/  LDL.LU R5, [R1+0xc] ;  /* 0x00000c0001057983 */ /* 0x000f680000300800 */
[----:B------:R2:W-:Y:S04]  /*38f0*/  STL [R1+0x208], R3 ;  /* 0x0002080301007387 */ /* 0x0005e80000100800 */
[----:B--2---:R-:W2:Y:S04]  /*3900*/  LDL.LU R3, [R1+0x10] ;  /* 0x0000100001037983 */ /* 0x004ea80000300800 */
[----:B------:R-:W2:Y:S04]  /*3910*/  LDL.LU R0, [R1+0x14] ;  /* 0x0000140001007983 */ /* 0x000ea80000300800 */
[----:B------:R4:W-:Y:S04]  /*3920*/  STL [R1+0x204], R150 ;  /* 0x0002049601007387 */ /* 0x0009e80000100800 */
[----:B----4-:R-:W4:Y:S04]  /*3930*/  LDL.LU R150, [R1+0x18] ;  /* 0x0000180001967983 */ /* 0x010f280000300800 */
[----:B------:R-:W4:Y:S04]  /*3940*/  LDL.LU R2, [R1+0x1c] ;  /* 0x00001c0001027983 */ /* 0x000f280000300800 */
[----:B------:R1:W-:Y:S04]  /*3950*/  STL [R1+0x200], R151 ;  /* 0x0002009701007387 */ /* 0x0003e80000100800 */
[----:B-1----:R-:W4:Y:S04]  /*3960*/  LDL.LU R151, [R1+0x20] ;  /* 0x0000200001977983 */ /* 0x002f280000300800 */
[----:B------:R-:W4:Y:S04]  /*3970*/  LDL.LU R6, [R1+0x24] ;  /* 0x0000240001067983 */ /* 0x000f280000300800 */
        /* <DEDUP_REMOVED lines=117> */
[----:B------:R-:W4:Y:S01]  /*40d0*/  LDL.LU R195, [R1+0x1fc] ;  /* 0x0001fc0001c37983 */ /* 0x000f220000300800 */
[----:B---3--:R-:W-:-:S02]  /*40e0*/  F2FP.SATFINITE.E4M3.F32.PACK_AB_MERGE_C R7, R7, R148, RZ ;  /* 0x000000940707723e */ /* 0x008fc400048070ff */
[----:B-----5:R-:W-:Y:S01]  /*40f0*/  F2FP.SATFINITE.E4M3.F32.PACK_AB_MERGE_C R5, R5, R149, RZ ;  /* 0x000000950505723e */ /* 0x020fe200048070ff */
[----:B------:R-:W3:Y:S01]  /*4100*/  LDL.LU R148, [R1+0x210] ;  /* 0x0002100001947983 */ /* 0x000ee20000300800 */
[----:B--2---:R-:W-:-:S03]  /*4110*/  F2FP.SATFINITE.E4M3.F32.PACK_AB_MERGE_C R0, R0, R3, RZ ;  /* 0x000000030000723e */ /* 0x004fc600048070ff */
[----:B------:R-:W3:Y:S04]  /*4120*/  LDL.LU R149, [R1+0x20c] ;  /* 0x00020c0001957983 */ /* 0x000ee80000300800 */
[----:B------:R-:W2:Y:S01]  /*4130*/  LDL.LU R3, [R1+0x208] ;  /* 0x0002080001037983 */ /* 0x000ea20000300800 */
[----:B----4-:R-:W-:Y:S02]  /*4140*/  F2FP.SATFINITE.E4M3.F32.PACK_AB_MERGE_C R2, R2, R150, RZ ;  /* 0x000000960202723e */ /* 0x010fe400048070ff */
[----:B------:R-:W-:Y:S01]  /*4150*/  F2FP.SATFINITE.E4M3.F32.PACK_AB_MERGE_C R6, R6, R151, RZ ;  /* 0x000000970606723e */ /* 0x000fe200048070ff */
[----:B------:R-:W4:Y:S04]  /*4160*/  LDL.LU R150, [R1+0x204] ;  /* 0x0002040001967983 */ /* 0x000f280000300800 */
[----:B------:R-:W4:Y:S01]  /*4170*/  LDL.LU R151, [R1+0x200] ;  /* 0x0002000001977983 */ /* 0x000f220000300800 */
[----:B------:R-:W-:-:S02]  /*4180*/  F2FP.SATFINITE.E4M3.F32.PACK_AB_MERGE_C R8, R8, R9, RZ ;  /* 0x000000090808723e */ /* 0x000fc400048070ff */
[----:B------:R-:W-:Y:S02]  /*4190*/  ELECT P0, URZ, PT ;  /* 0x00000000003f782f */ /* 0x000fe40003800000 */
[----:B------:R-:W-:Y:S01]  /*41a0*/  F2FP.SATFINITE.E4M3.F32.PACK_AB_MERGE_C R24, R25, R24, RZ ;  /* 0x000000181918723e */ /* 0x000fe200048070ff */
[----:B------:R-:W1:Y:S01]  /*41b0*/  S2R R9, SR_TID.X ;  /* 0x0000000000097919 */ /* 0x000e620000002100 */
[----:B------:R-:W-:Y:S01]  /*41c0*/  F2FP.SATFINITE.E4M3.F32.PACK_AB_MERGE_C R26, R27, R26, RZ ;  /* 0x0000001a1b1a723e */ /* 0x000fe200048070ff */
[----:B------:R-:W-:Y:S01]  /*41d0*/  UMOV UR14, UR11 ;  /* 0x0000000b000e7c82 */ /* 0x000fe20008000000 */
[----:B------:R-:W-:Y:S02]  /*41e0*/  F2FP.SATFINITE.E4M3.F32.PACK_AB_MERGE_C R28, R29, R28, RZ ;  /* 0x0000001c1d1c723e */ /* 0x000fe400048070ff */
[----:B------:R-:W-:Y:S02]  /*41f0*/  F2FP.SATFINITE.E4M3.F32.PACK_AB_MERGE_C R30, R31, R30, RZ ;  /* 0x0000001e1f1e723e */ /* 0x000fe400048070ff */
[----:B------:R-:W-:-:S02]  /*4200*/  F2FP.SATFINITE.E4M3.F32.PACK_AB_MERGE_C R88, R89, R88, RZ ;  /* 0x000000585958723e */ /* 0x000fc400048070ff */
[----:B------:R-:W-:Y:S02]  /*4210*/  F2FP.SATFINITE.E4M3.F32.PACK_AB_MERGE_C R90, R91, R90, RZ ;  /* 0x0000005a5b5a723e */ /* 0x000fe400048070ff */
[----:B------:R-:W-:Y:S02]  /*4220*/  F2FP.SATFINITE.E4M3.F32.PACK_AB_MERGE_C R92, R93, R92, RZ ;  /* 0x0000005c5d5c723e */ /* 0x000fe400048070ff */
[----:B------:R-:W-:Y:S02]  /*4230*/  F2FP.SATFINITE.E4M3.F32.PACK_AB_MERGE_C R94, R95, R94, RZ ;  /* 0x0000005e5f5e723e */ /* 0x000fe400048070ff */
        /* <DEDUP_REMOVED lines=8> */
[----:B------:R-:W-:Y:S01]  /*42c0*/  F2FP.SATFINITE.E4M3.F32.PACK_AB_MERGE_C R98, R99, R98, RZ ;  /* 0x000000626362723e */ /* 0x000fe200048070ff */
[----:B-1----:R-:W-:Y:S01]  /*42d0*/  IMAD.SHL.U32 R25, R9, 0x40, RZ ;  /* 0x0000004009197824 */ /* 0x002fe200078e00ff */
[----:B------:R-:W-:Y:S01]  /*42e0*/  F2FP.SATFINITE.E4M3.F32.PACK_AB_MERGE_C R100, R101, R100, RZ ;  /* 0x000000646564723e */ /* 0x000fe200048070ff */
[----:B------:R-:W-:Y:S01]  /*42f0*/  IMAD.SHL.U32 R27, R9, 0x2, RZ ;  /* 0x00000002091b7824 */ /* 0x000fe200078e00ff */
[----:B------:R-:W-:-:S02]  /*4300*/  F2FP.SATFINITE.E4M3.F32.PACK_AB_MERGE_C R102, R103, R102, RZ ;  /* 0x000000666766723e */ /* 0x000fc400048070ff */
[----:B------:R-:W-:Y:S02]  /*4310*/  LOP3.LUT R25, R25, 0x3800, RZ, 0xc0, !PT ;  /* 0x0000380019197812 */ /* 0x000fe400078ec0ff */
[----:B------:R-:W-:Y:S02]  /*4320*/  LOP3.LUT R27, R27, 0x6, RZ, 0xc0, !PT ;  /* 0x000000061b1b7812 */ /* 0x000fe400078ec0ff */
        /* <DEDUP_REMOVED lines=95> */
[----:B------:R-:W-:-:S04]  /*4920*/  LOP3.LUT R4, R9, 0xff, RZ, 0xc0, !PT ;  /* 0x000000ff09047812 */ /* 0x000fc800078ec0ff */
[----:B------:R-:W-:Y:S02]  /*4930*/  ISETP.LT.U32.AND P0, PT, R4, 0x40, P0 ;  /* 0x000000400400780c */ /* 0x000fe40000701070 */
[----:B------:R-:W-:Y:S02]  /*4940*/  F2FP.SATFINITE.E4M3.F32.PACK_AB_MERGE_C R190, R190, R201, RZ ;  /* 0x000000c9bebe723e */ /* 0x000fe400048070ff */
[----:B------:R-:W-:-:S09]  /*4950*/  F2FP.SATFINITE.E4M3.F32.PACK_AB_MERGE_C R191, R191, R200, RZ ;  /* 0x000000c8bfbf723e */ /* 0x000fd200048070ff */
[----:B------:R-:W-:Y:S01]  /*4960*/  VOTEU.ANY UP0, P0 ;  /* 0x00000000003f7886 */ /* 0x000fe20000000100 */
[----:B------:R-:W-:Y:S01]  /*4970*/  VOTEU.ANY UP1, P0 ;  /* 0x00000000003f7886 */ /* 0x000fe20000020100 */
[----:B------:R-:W-:-:S03]  /*4980*/  F2FP.SATFINITE.E4M3.F32.PACK_AB_MERGE_C R192, R192, R199, RZ ;  /* 0x000000c7c0c0723e */ /* 0x000fc600048070ff */
[----:B------:R-:W-:Y:S01]  /*4990*/  @UP0 UMOV UR4, UR20 ;  /* 0x0000001400040c82 */ /* 0x000fe20008000000 */
[----:B------:R-:W-:Y:S01]  /*49a0*/  @UP0 UMOV UR5, UR21 ;  /* 0x0000001500050c82 */ /* 0x000fe20008000000 */
[----:B------:R-:W-:Y:S02]  /*49b0*/  F2FP.SATFINITE.E4M3.F32.PACK_AB_MERGE_C R193, R193, R198, RZ ;  /* 0x000000c6c1c1723e */ /* 0x000fe400048070ff */
[----:B------:R-:W-:Y:S02]  /*49c0*/  F2FP.SATFINITE.E4M3.F32.PACK_AB_MERGE_C R194, R194, R197, RZ ;  /* 0x000000c5c2c2723e */ /* 0x000fe400048070ff */
[----:B------:R-:W-:Y:S02]  /*49d0*/  F2FP.SATFINITE.E4M3.F32.PACK_AB_MERGE_C R195, R195, R196, RZ ;  /* 0x000000c4c3c3723e */ /* 0x000fe400048070ff */
[----:B------:R-:W-:-:S05]  /*49e0*/  LOP3.LUT R196, R9, 0x1c, RZ, 0xc0, !PT ;  /* 0x0000001c09c47812 */ /* 0x000fca00078ec0ff */
[C---:B------:R-:W-:Y:S01]  /*49f0*/  IMAD R25, R196.reuse, 0x20, R25 ;  /* 0x00000020c4197824 */ /* 0x040fe200078e0219 */
[----:B---3--:R-:W-:Y:S01]  /*4a00*/  F2FP.SATFINITE.E4M3.F32.PACK_AB_MERGE_C R148, R149, R148, RZ ;  /* 0x000000949594723e */ /* 0x008fe200048070ff */
[----:B------:R-:W-:Y:S01]  /*4a10*/  IMAD R196, R196, 0x4, R27 ;  /* 0x00000004c4c47824 */ /* 0x000fe200078e021b */
[----:B--2---:R-:W-:-:S03]  /*4a20*/  LOP3.LUT R3, R3, 0x1, RZ, 0xc0, !PT ;  /* 0x0000000103037812 */ /* 0x004fc600078ec0ff */
[----:B------:R-:W-:Y:S01]  /*4a30*/  IMAD.IADD R25, R25, 0x1, R196 ;  /* 0x0000000119197824 */ /* 0x000fe200078e02c4 */
[----:B------:R-:W-:Y:S01]  /*4a40*/  BAR.SYNC.DEFER_BLOCKING 0x0 ;  /* 0x0000000000007b1d */ /* 0x000fe20000010000 */
[----:B------:R-:W-:-:S03]  /*4a50*/  R2UR UR12, R3 ;  /* 0x00000000030c72ca */ /* 0x000fc600000e0000 */
[----:B------:R-:W-:Y:S02]  /*4a60*/  LOP3.LUT R3, R25, 0x10, RZ, 0x3c, !PT ;  /* 0x0000001019037812 */ /* 0x000fe400078e3cff */
[----:B----4-:R-:W-:-:S08]  /*4a70*/  F2FP.SATFINITE.E4M3.F32.PACK_AB_MERGE_C R150, R151, R150, RZ ;  /* 0x000000969796723e */ /* 0x010fd000048070ff */
[----:B------:R-:W-:Y:S02]  /*4a80*/  ULEA UR13, UR12, UR19, 0x7 ;  /* 0x000000130c0d7291 */ /* 0x000fe4000f8e383f */
[----:B------:R-:W-:Y:S02]  /*4a90*/  ULEA UR12, UR12, UR8, 0xf ;  /* 0x000000080c0c7291 */ /* 0x000fe4000f8e783f */
[----:B------:R1:W-:Y:S04]  /*4aa0*/  STS.U16 [R25+UR8+0x400], R5 ;  /* 0x0004000519007988 */ /* 0x0003e80008000408 */
[----:B------:R-:W-:Y:S04]  /*4ab0*/  STS.U16 [R25+UR8], R7 ;  /* 0x0000000719007988 */ /* 0x000fe80008000408 */
[----:B------:R-:W-:Y:S01]  /*4ac0*/  STS.U16 [R25+UR8+0x8], R0 ;  /* 0x0000080019007988 */ /* 0x000fe20008000408 */
[----:B-1----:R-:W-:-:S03]  /*4ad0*/  LOP3.LUT R5, R25, 0x20, RZ, 0x3c, !PT ;  /* 0x0000002019057812 */ /* 0x002fc600078e3cff */
[----:B------:R-:W-:Y:S04]  /*4ae0*/  STS.U16 [R25+UR8+0x408], R2 ;  /* 0x0004080219007988 */ /* 0x000fe80008000408 */
        /* <DEDUP_REMOVED lines=12> */
[----:B------:R-:W-:Y:S04]  /*4bb0*/  STS.U16 [R3+UR8], R6 ;  /* 0x0000000603007988 */ /* 0x000fe80008000408 */
        /* <DEDUP_REMOVED lines=68> */
[----:B-1----:R-:W-:-:S02]  /*5000*/  LOP3.LUT R5, R25, 0x60, RZ, 0x3c, !PT ;  /* 0x0000006019057812 */ /* 0x002fc400078e3cff */
[----:B------:R-:W-:Y:S01]  /*5010*/  LOP3.LUT R25, R25, 0x70, RZ, 0x3c, !PT ;  /* 0x0000007019197812 */ /* 0x000fe200078e3cff */
        /* <DEDUP_REMOVED lines=45> */
[----:B------:R-:W-:Y:S01]  /*52f0*/  STS.U16 [R25+UR8+0xc408], R150 ;  /* 0x00c4089619007988 */ /* 0x000fe20008000408 */
[----:B------:R1:W-:Y:S06]  /*5300*/  MEMBAR.ALL.CTA ;  /* 0x0000000000007992 */ /* 0x0003ec0000008000 */
[----:B-1----:R-:W1:Y:S02]  /*5310*/  FENCE.VIEW.ASYNC.S ;  /* 0x00000000000073c6 */ /* 0x002e640000000000 */
[----:B-1----:R-:W-:Y:S06]  /*5320*/  BAR.SYNC.DEFER_BLOCKING 0x0 ;  /* 0x0000000000007b1d */ /* 0x002fec0000010000 */
[----:B------:R1:W-:Y:S01]  /*5330*/  @UP1 UTMASTG.2D [UR12], [UR4] ;  /* 0x0000000c040013b5 */ /* 0x0003e20008008000 */
[----:B------:R0:W-:Y:S01]  /*5340*/  UTMACMDFLUSH ;  /* 0x00000000000079b7 */ /* 0x0001e20000000000 */
[----:B------:R-:W-:-:S04]  /*5350*/  DEPBAR.LE SB0, 0x0 ;  /* 0x000080000000791a */ /* 0x000fc80000000000 */
[----:B------:R-:W-:Y:S06]  /*5360*/  BAR.SYNC.DEFER_BLOCKING 0x0 ;  /* 0x0000000000007b1d */ /* 0x000fec0000010000 */
[----:B-1----:R-:W-:Y:S05]  /*5370*/  EXIT ;  /* 0x000000000000794d */ /* 0x002fea0003800000 */
.L_x_50:
[----:B------:R-:W1:Y:S02]  /*5380*/  SYNCS.PHASECHK.TRANS64.TRYWAIT P0, [UR8+0x4000], R2 ;  /* 0x00400002ff0075a7 */ /* 0x000e640008000148 */
[----:B-1----:R-:W-:Y:S05]  /*5390*/  @!P0 BRA `(.L_x_50) ;  /* 0xfffffffc00f88947 */ /* 0x002fea000383ffff */
[----:B------:R-:W-:Y:S05]  /*53a0*/  BRA `(.L_x_52) ;  /* 0xffffffd800647947 */ /* 0x000fea000383ffff */
.L_x_53:
[----:B------:R-:W-:-:S00]  /*53b0*/  BRA `(.L_x_53) ;  /* 0xfffffffc00fc7947 */ /* 0x000fc0000383ffff */
[----:B------:R-:W-:-:S00]  /*53c0*/  NOP ;  /* 0x0000000000007918 */ /* 0x000fc00000000000 */
        /* <DEDUP_REMOVED lines=11> */
.L_x_54:


//--------------------- .nv.shared.gluon_wgmma    --------------------------
	.section	.nv.shared.gluon_wgmma,"aw",@nobits
	.sectionflags	@""
	.align	16
	.zero		1024


//--------------------- .nv.shared.reserved.0     --------------------------
	.section	.nv.shared.reserved.0,"aw",@nobits
	.weak		__nv_reservedSMEM_offset_0_alias
	.size		__nv_reservedSMEM_offset_0_alias, 0, 0
	.other		__nv_reservedSMEM_offset_0_alias,@"STO_CUDA_RESERVED_SHARED STV_DEFAULT"
__nv_reservedSMEM_offset_0_alias:
	.zero		0


//--------------------- .nv.constant0.gluon_wgmma --------------------------
	.section	.nv.constant0.gluon_wgmma,"a",@progbits
	.sectionflags	@""
	.align	4
.nv.constant0.gluon_wgmma:
	.zero		608


//--------------------- SYMBOLS --------------------------

	.type		.nv.reservedSmem.offset0,@object
	.size		.nv.reservedSmem.offset0,0x4
